// auto-generated by cutlass_sweep.gemm — config: {"arch": "sm_100", "cluster_m": 4, "cluster_n": 2, "dtype": "fp16", "dtype_b": "fp16", "layout": "tt", "stages": 3, "tile_k": 64, "tile_m": 128, "tile_n": 128}
#include "cutlass/cutlass.h"
#include "cutlass/gemm/collective/collective_builder.hpp"
#include "cutlass/gemm/device/gemm_universal_adapter.h"
#include "cutlass/gemm/kernel/gemm_universal.hpp"
#include "cutlass/epilogue/collective/collective_builder.hpp"

using ElemA = cutlass::half_t;
using ElemB = cutlass::half_t;
using ElemCD = cutlass::half_t;
using Acc  = float;
using TileShape    = cute::Shape<cute::_128, cute::_128, cute::_64>;
using ClusterShape = cute::Shape<cute::_4, cute::_2, cute::_1>;

using CollectiveEpilogue = typename cutlass::epilogue::collective::CollectiveBuilder<
    cutlass::arch::Sm100, cutlass::arch::OpClassTensorOp,
    TileShape, ClusterShape,
    cutlass::epilogue::collective::EpilogueTileAuto,
    Acc, Acc,
    ElemCD, cutlass::layout::RowMajor, 128 / cutlass::sizeof_bits<ElemCD>::value,
    ElemCD, cutlass::layout::RowMajor, 128 / cutlass::sizeof_bits<ElemCD>::value,
    cutlass::epilogue::collective::EpilogueScheduleAuto
  >::CollectiveOp;

using CollectiveMainloop = typename cutlass::gemm::collective::CollectiveBuilder<
    cutlass::arch::Sm100, cutlass::arch::OpClassTensorOp,
    ElemA, cutlass::layout::ColumnMajor, 128 / cutlass::sizeof_bits<ElemA>::value,
    ElemB, cutlass::layout::ColumnMajor, 128 / cutlass::sizeof_bits<ElemB>::value,
    Acc,
    TileShape, ClusterShape,
    cutlass::gemm::collective::StageCount<3>,
    cutlass::gemm::collective::KernelScheduleAuto
  >::CollectiveOp;

using GemmKernel = cutlass::gemm::kernel::GemmUniversal<
    cute::Shape<int,int,int,int>,
    CollectiveMainloop,
    CollectiveEpilogue
>;
using Gemm = cutlass::gemm::device::GemmUniversalAdapter<GemmKernel>;

// Force the device kernel symbol into the cubin without needing a host main.
auto* _anchor = &cutlass::device_kernel<GemmKernel>;


// ===== COMPILED SASS (sm_100a) =====

	.target	sm_100a

	.elftype	@"ET_EXEC"


//--------------------- .note.nv.tkinfo           --------------------------
	.section	.note.nv.tkinfo,"",@"SHT_NOTE"
	.sectionflags	@"SHF_NOTE_NV_TKINFO"
	.tkinfo
        /*0018*/ 	.word	0x00000002
        /*0030*/ 	.string	""
        /*0030*/ 	.string	"ptxas"
        /*0030*/ 	.string	"Cuda compilation tools, release 13.0, V13.0.88"
        /*0030*/ 	.string	"Build cuda_13.0.r13.0/compiler.36424714_0"
        /*0030*/ 	.string	"-arch sm_100a -m 64 "



//--------------------- .note.nv.cuinfo           --------------------------
	.section	.note.nv.cuinfo,"",@"SHT_NOTE"
	.sectionflags	@"SHF_NOTE_NV_CUINFO"
        /*0018*/ 	.short	0x0002
        /*001a*/ 	.short	0x0064
        /*001c*/ 	.short	0x0082
	.zero		2


//--------------------- .nv.info                  --------------------------
	.section	.nv.info,"",@"SHT_CUDA_INFO"
	.align	4


	//----- nvinfo : EIATTR_REGCOUNT
	.align		4
        /*0000*/ 	.byte	0x04, 0x2f
        /*0002*/ 	.short	(.L_19 - .L_18)
	.align		4
.L_18:
        /*0004*/ 	.word	index@(_ZN7cutlass13device_kernelINS_4gemm6kernel13GemmUniversalIN4cute5tupleIJiiiiEEENS1_10collective13CollectiveMmaINS1_35MainloopSm100TmaUmmaWarpSpecializedILi3ELi2ELi4ENS5_IJNS4_1CILi4EEENSA_ILi2EEENSA_ILi1EEEEEEEENS5_IJNSA_ILi128EEESG_NSA_ILi64EEEEEENS_6half_tENS5_IJSD_llEEESJ_NS5_IJlSD_lEEENS4_8TiledMMAINS4_8MMA_AtomIJNS4_26SM100_MMA_F16BF16_2x1SM_SSISJ_SJ_fLi128ELi128ELNS4_4UMMA5MajorE1ELSQ_0ELNSP_7ScaleInE0ELSR_0EEEEEENS4_6LayoutINS5_IJSD_SD_SD_EEENS5_IJNSA_ILi0EEESW_SW_EEEEENS5_IJNS4_10UnderscoreESZ_SZ_EEEEENS4_28SM100_TMA_2SM_LOAD_MULTICASTENS4_14ComposedLayoutINS4_7SwizzleILi3ELi4ELi3EEENS4_18smem_ptr_flag_bitsILi16EEENSU_INS5_IJSH_NSA_ILi8EEEEEENS5_IJSD_SH_EEEEEEEvNS4_8identityES12_NS13_IS15_S17_NSU_INS5_IJS18_SH_EEENS5_IJSH_SD_EEEEEEEvS1D_EENS_8epilogue10collective18CollectiveEpilogueINS1J_23Sm100TmaWarpSpecializedILi4ELi2ELi16ELb1ELb0EEEJNS5_IJSH_SG_SH_EEENS5_IJNSU_ISH_SD_EENSU_INS5_IJNSA_ILi16EEESC_EEES1A_EEEEESJ_SL_SJ_SL_NS1J_6fusion15FusionCallbacksIS1N_NS1U_17LinearCombinationISJ_fSJ_fLNS_15FloatRoundStyleE2EEES1O_S1T_JEEENS4_5SM1004TMEM4LOAD26SM100_TMEM_LOAD_32dp32b16xENS4_13SM90_TMA_LOADENS13_INS14_ILi1ELi4ELi3EEES17_NSU_INS5_IJS18_S1Q_EEENS5_IJS1Q_SD_EEEEEEENS4_39AutoVectorizingCopyWithAssumedAlignmentILi128EEENS4_14SM90_TMA_STOREES29_S2B_S2B_EEEvvEEEEvNT_6ParamsE)
        /*0008*/ 	.word	0x00000045


	//----- nvinfo : EIATTR_FRAME_SIZE
	.align		4
.L_19:
        /*000c*/ 	.byte	0x04, 0x11
        /*000e*/ 	.short	(.L_21 - .L_20)
	.align		4
.L_20:
        /*0010*/ 	.word	index@($__internal_2_$__cuda_sm10x_tcgen05_guardrail_trap_unallocated_columns_being_dealloced)
        /*0014*/ 	.word	0x00000000


	//----- nvinfo : EIATTR_FRAME_SIZE
	.align		4
.L_21:
        /*0018*/ 	.byte	0x04, 0x11
        /*001a*/ 	.short	(.L_23 - .L_22)
	.align		4
.L_22:
        /*001c*/ 	.word	index@($__internal_1_$__cuda_sm10x_tcgen05_guardrail_trap_phase_invalid_during_alloc)
        /*0020*/ 	.word	0x00000000


	//----- nvinfo : EIATTR_FRAME_SIZE
	.align		4
.L_23:
        /*0024*/ 	.byte	0x04, 0x11
        /*0026*/ 	.short	(.L_25 - .L_24)
	.align		4
.L_24:
        /*0028*/ 	.word	index@($__internal_0_$__cuda_sm10x_tcgen05_guardrail_trap_col_being_dealloced_not_returned_by_alloc)
        /*002c*/ 	.word	0x00000000


	//----- nvinfo : EIATTR_FRAME_SIZE
	.align		4
.L_25:
        /*0030*/ 	.byte	0x04, 0x11
        /*0032*/ 	.short	(.L_27 - .L_26)
	.align		4
.L_26:
        /*0034*/ 	.word	index@(_ZN7cutlass13device_kernelINS_4gemm6kernel13GemmUniversalIN4cute5tupleIJiiiiEEENS1_10collective13CollectiveMmaINS1_35MainloopSm100TmaUmmaWarpSpecializedILi3ELi2ELi4ENS5_IJNS4_1CILi4EEENSA_ILi2EEENSA_ILi1EEEEEEEENS5_IJNSA_ILi128EEESG_NSA_ILi64EEEEEENS_6half_tENS5_IJSD_llEEESJ_NS5_IJlSD_lEEENS4_8TiledMMAINS4_8MMA_AtomIJNS4_26SM100_MMA_F16BF16_2x1SM_SSISJ_SJ_fLi128ELi128ELNS4_4UMMA5MajorE1ELSQ_0ELNSP_7ScaleInE0ELSR_0EEEEEENS4_6LayoutINS5_IJSD_SD_SD_EEENS5_IJNSA_ILi0EEESW_SW_EEEEENS5_IJNS4_10UnderscoreESZ_SZ_EEEEENS4_28SM100_TMA_2SM_LOAD_MULTICASTENS4_14ComposedLayoutINS4_7SwizzleILi3ELi4ELi3EEENS4_18smem_ptr_flag_bitsILi16EEENSU_INS5_IJSH_NSA_ILi8EEEEEENS5_IJSD_SH_EEEEEEEvNS4_8identityES12_NS13_IS15_S17_NSU_INS5_IJS18_SH_EEENS5_IJSH_SD_EEEEEEEvS1D_EENS_8epilogue10collective18CollectiveEpilogueINS1J_23Sm100TmaWarpSpecializedILi4ELi2ELi16ELb1ELb0EEEJNS5_IJSH_SG_SH_EEENS5_IJNSU_ISH_SD_EENSU_INS5_IJNSA_ILi16EEESC_EEES1A_EEEEESJ_SL_SJ_SL_NS1J_6fusion15FusionCallbacksIS1N_NS1U_17LinearCombinationISJ_fSJ_fLNS_15FloatRoundStyleE2EEES1O_S1T_JEEENS4_5SM1004TMEM4LOAD26SM100_TMEM_LOAD_32dp32b16xENS4_13SM90_TMA_LOADENS13_INS14_ILi1ELi4ELi3EEES17_NSU_INS5_IJS18_S1Q_EEENS5_IJS1Q_SD_EEEEEEENS4_39AutoVectorizingCopyWithAssumedAlignmentILi128EEENS4_14SM90_TMA_STOREES29_S2B_S2B_EEEvvEEEEvNT_6ParamsE)
        /*0038*/ 	.word	0x00000000


	//----- nvinfo : EIATTR_MIN_STACK_SIZE
	.align		4
.L_27:
        /*003c*/ 	.byte	0x04, 0x12
        /*003e*/ 	.short	(.L_29 - .L_28)
	.align		4
.L_28:
        /*0040*/ 	.word	index@(_ZN7cutlass13device_kernelINS_4gemm6kernel13GemmUniversalIN4cute5tupleIJiiiiEEENS1_10collective13CollectiveMmaINS1_35MainloopSm100TmaUmmaWarpSpecializedILi3ELi2ELi4ENS5_IJNS4_1CILi4EEENSA_ILi2EEENSA_ILi1EEEEEEEENS5_IJNSA_ILi128EEESG_NSA_ILi64EEEEEENS_6half_tENS5_IJSD_llEEESJ_NS5_IJlSD_lEEENS4_8TiledMMAINS4_8MMA_AtomIJNS4_26SM100_MMA_F16BF16_2x1SM_SSISJ_SJ_fLi128ELi128ELNS4_4UMMA5MajorE1ELSQ_0ELNSP_7ScaleInE0ELSR_0EEEEEENS4_6LayoutINS5_IJSD_SD_SD_EEENS5_IJNSA_ILi0EEESW_SW_EEEEENS5_IJNS4_10UnderscoreESZ_SZ_EEEEENS4_28SM100_TMA_2SM_LOAD_MULTICASTENS4_14ComposedLayoutINS4_7SwizzleILi3ELi4ELi3EEENS4_18smem_ptr_flag_bitsILi16EEENSU_INS5_IJSH_NSA_ILi8EEEEEENS5_IJSD_SH_EEEEEEEvNS4_8identityES12_NS13_IS15_S17_NSU_INS5_IJS18_SH_EEENS5_IJSH_SD_EEEEEEEvS1D_EENS_8epilogue10collective18CollectiveEpilogueINS1J_23Sm100TmaWarpSpecializedILi4ELi2ELi16ELb1ELb0EEEJNS5_IJSH_SG_SH_EEENS5_IJNSU_ISH_SD_EENSU_INS5_IJNSA_ILi16EEESC_EEES1A_EEEEESJ_SL_SJ_SL_NS1J_6fusion15FusionCallbacksIS1N_NS1U_17LinearCombinationISJ_fSJ_fLNS_15FloatRoundStyleE2EEES1O_S1T_JEEENS4_5SM1004TMEM4LOAD26SM100_TMEM_LOAD_32dp32b16xENS4_13SM90_TMA_LOADENS13_INS14_ILi1ELi4ELi3EEES17_NSU_INS5_IJS18_S1Q_EEENS5_IJS1Q_SD_EEEEEEENS4_39AutoVectorizingCopyWithAssumedAlignmentILi128EEENS4_14SM90_TMA_STOREES29_S2B_S2B_EEEvvEEEEvNT_6ParamsE)
        /*0044*/ 	.word	0x00000000
.L_29:


//--------------------- .nv.compat                --------------------------
	.section	.nv.compat,"",@"SHT_CUDA_COMPAT_INFO"
	.align	4
        /*0000*/ 	.byte	0x02, 0x09, 0x01, 0x00, 0x02, 0x02, 0x02, 0x00, 0x02, 0x05, 0x05, 0x00, 0x03, 0x07, 0x01, 0x01
        /*0010*/ 	.byte	0x02, 0x03, 0x01, 0x00, 0x02, 0x06, 0x01, 0x00, 0x04, 0x0b, 0x08, 0x00, 0x09, 0x00, 0x00, 0x00
        /*0020*/ 	.byte	0x00, 0x00, 0x00, 0x00


//--------------------- .nv.info._ZN7cutlass13device_kernelINS_4gemm6kernel13GemmUniversalIN4cute5tupleIJiiiiEEENS1_10collective13CollectiveMmaINS1_35MainloopSm100TmaUmmaWarpSpecializedILi3ELi2ELi4ENS5_IJNS4_1CILi4EEENSA_ILi2EEENSA_ILi1EEEEEEEENS5_IJNSA_ILi128EEESG_NSA_ILi64EEEEEENS_6half_tENS5_IJSD_llEEESJ_NS5_IJlSD_lEEENS4_8TiledMMAINS4_8MMA_AtomIJNS4_26SM100_MMA_F16BF16_2x1SM_SSISJ_SJ_fLi128ELi128ELNS4_4UMMA5MajorE1ELSQ_0ELNSP_7ScaleInE0ELSR_0EEEEEENS4_6LayoutINS5_IJSD_SD_SD_EEENS5_IJNSA_ILi0EEESW_SW_EEEEENS5_IJNS4_10UnderscoreESZ_SZ_EEEEENS4_28SM100_TMA_2SM_LOAD_MULTICASTENS4_14ComposedLayoutINS4_7SwizzleILi3ELi4ELi3EEENS4_18smem_ptr_flag_bitsILi16EEENSU_INS5_IJSH_NSA_ILi8EEEEEENS5_IJSD_SH_EEEEEEEvNS4_8identityES12_NS13_IS15_S17_NSU_INS5_IJS18_SH_EEENS5_IJSH_SD_EEEEEEEvS1D_EENS_8epilogue10collective18CollectiveEpilogueINS1J_23Sm100TmaWarpSpecializedILi4ELi2ELi16ELb1ELb0EEEJNS5_IJSH_SG_SH_EEENS5_IJNSU_ISH_SD_EENSU_INS5_IJNSA_ILi16EEESC_EEES1A_EEEEESJ_SL_SJ_SL_NS1J_6fusion15FusionCallbacksIS1N_NS1U_17LinearCombinationISJ_fSJ_fLNS_15FloatRoundStyleE2EEES1O_S1T_JEEENS4_5SM1004TMEM4LOAD26SM100_TMEM_LOAD_32dp32b16xENS4_13SM90_TMA_LOADENS13_INS14_ILi1ELi4ELi3EEES17_NSU_INS5_IJS18_S1Q_EEENS5_IJS1Q_SD_EEEEEEENS4_39AutoVectorizingCopyWithAssumedAlignmentILi128EEENS4_14SM90_TMA_STOREES29_S2B_S2B_EEEvvEEEEvNT_6ParamsE --------------------------
	.section	.nv.info._ZN7cutlass13device_kernelINS_4gemm6kernel13GemmUniversalIN4cute5tupleIJiiiiEEENS1_10collective13CollectiveMmaINS1_35MainloopSm100TmaUmmaWarpSpecializedILi3ELi2ELi4ENS5_IJNS4_1CILi4EEENSA_ILi2EEENSA_ILi1EEEEEEEENS5_IJNSA_ILi128EEESG_NSA_ILi64EEEEEENS_6half_tENS5_IJSD_llEEESJ_NS5_IJlSD_lEEENS4_8TiledMMAINS4_8MMA_AtomIJNS4_26SM100_MMA_F16BF16_2x1SM_SSISJ_SJ_fLi128ELi128ELNS4_4UMMA5MajorE1ELSQ_0ELNSP_7ScaleInE0ELSR_0EEEEEENS4_6LayoutINS5_IJSD_SD_SD_EEENS5_IJNSA_ILi0EEESW_SW_EEEEENS5_IJNS4_10UnderscoreESZ_SZ_EEEEENS4_28SM100_TMA_2SM_LOAD_MULTICASTENS4_14ComposedLayoutINS4_7SwizzleILi3ELi4ELi3EEENS4_18smem_ptr_flag_bitsILi16EEENSU_INS5_IJSH_NSA_ILi8EEEEEENS5_IJSD_SH_EEEEEEEvNS4_8identityES12_NS13_IS15_S17_NSU_INS5_IJS18_SH_EEENS5_IJSH_SD_EEEEEEEvS1D_EENS_8epilogue10collective18CollectiveEpilogueINS1J_23Sm100TmaWarpSpecializedILi4ELi2ELi16ELb1ELb0EEEJNS5_IJSH_SG_SH_EEENS5_IJNSU_ISH_SD_EENSU_INS5_IJNSA_ILi16EEESC_EEES1A_EEEEESJ_SL_SJ_SL_NS1J_6fusion15FusionCallbacksIS1N_NS1U_17LinearCombinationISJ_fSJ_fLNS_15FloatRoundStyleE2EEES1O_S1T_JEEENS4_5SM1004TMEM4LOAD26SM100_TMEM_LOAD_32dp32b16xENS4_13SM90_TMA_LOADENS13_INS14_ILi1ELi4ELi3EEES17_NSU_INS5_IJS18_S1Q_EEENS5_IJS1Q_SD_EEEEEEENS4_39AutoVectorizingCopyWithAssumedAlignmentILi128EEENS4_14SM90_TMA_STOREES29_S2B_S2B_EEEvvEEEEvNT_6ParamsE,"",@"SHT_CUDA_INFO"
	.sectionflags	@""
	.align	4


	//----- nvinfo : EIATTR_CUDA_API_VERSION
	.align		4
        /*0000*/ 	.byte	0x04, 0x37
        /*0002*/ 	.short	(.L_31 - .L_30)
.L_30:
        /*0004*/ 	.word	0x00000082


	//----- nvinfo : EIATTR_KPARAM_INFO
	.align		4
.L_31:
        /*0008*/ 	.byte	0x04, 0x17
        /*000a*/ 	.short	(.L_33 - .L_32)
.L_32:
        /*000c*/ 	.word	0x00000000
        /*0010*/ 	.short	0x0000
        /*0012*/ 	.short	0x0000
        /*0014*/ 	.byte	0x00, 0xf0, 0x01, 0x20


	//----- nvinfo : EIATTR_AT_ENTRY_FRAGMENTS
	.align		4
.L_33:
        /*0018*/ 	.byte	0x04, 0x4f
        /*001a*/ 	.short	(.L_35 - .L_34)


	//   ....[0]....
.L_34:
        /*001c*/ 	.word	0x00000007


	//----- nvinfo : EIATTR_RESERVED_SMEM_USED
	.align		4
.L_35:
        /*0020*/ 	.byte	0x01, 0x41
	.zero		2


	//----- nvinfo : EIATTR_SPARSE_MMA_MASK
	.align		4
        /*0024*/ 	.byte	0x03, 0x50
        /*0026*/ 	.short	0x0000


	//----- nvinfo : EIATTR_TCGEN05_2CTA_USED
	.align		4
        /*0028*/ 	.byte	0x01, 0x52
	.zero		2


	//----- nvinfo : EIATTR_MAXREG_COUNT
	.align		4
        /*002c*/ 	.byte	0x03, 0x1b
        /*002e*/ 	.short	0x00ff


	//----- nvinfo : EIATTR_NUM_BARRIERS
	.align		4
        /*0030*/ 	.byte	0x02, 0x4c
        /*0032*/ 	.byte	0x07
	.zero		1


	//----- nvinfo : EIATTR_EXTERNS
	.align		4
        /*0034*/ 	.byte	0x04, 0x0f
        /*0036*/ 	.short	(.L_37 - .L_36)


	//   ....[0]....
	.align		4
.L_36:
        /*0038*/ 	.word	index@(__assertfail)


	//----- nvinfo : EIATTR_MERCURY_ISA_VERSION
	.align		4
.L_37:
        /*003c*/ 	.byte	0x03, 0x5f
        /*003e*/ 	.short	0x0101


	//----- nvinfo : EIATTR_INT_WARP_WIDE_INSTR_OFFSETS
	.align		4
        /*0040*/ 	.byte	0x04, 0x31
        /*0042*/ 	.short	(.L_39 - .L_38)


	//   ....[0]....
.L_38:
        /*0044*/ 	.word	0x00000d40


	//   ....[1]....
        /*0048*/ 	.word	0x00000de0


	//   ....[2]....
        /*004c*/ 	.word	0x000043d0


	//   ....[3]....
        /*0050*/ 	.word	0x00004400


	//   ....[4]....
        /*0054*/ 	.word	0x00004420


	//   ....[5]....
        /*0058*/ 	.word	0x00004f60


	//   ....[6]....
        /*005c*/ 	.word	0x00005000


	//   ....[7]....
        /*0060*/ 	.word	0x000050c0


	//   ....[8]....
        /*0064*/ 	.word	0x00005130


	//   ....[9]....
        /*0068*/ 	.word	0x000051f0


	//   ....[10]....
        /*006c*/ 	.word	0x00005290


	//   ....[11]....
        /*0070*/ 	.word	0x00005300


	//   ....[12]....
        /*0074*/ 	.word	0x000053c0


	//   ....[13]....
        /*0078*/ 	.word	0x00005460


	//   ....[14]....
        /*007c*/ 	.word	0x00005500


	//   ....[15]....
        /*0080*/ 	.word	0x000055f0


	//   ....[16]....
        /*0084*/ 	.word	0x000056c0


	//----- nvinfo : EIATTR_COOP_GROUP_MASK_REGIDS
	.align		4
.L_39:
        /*0088*/ 	.byte	0x04, 0x29
        /*008a*/ 	.short	(.L_41 - .L_40)


	//   ....[0]....
.L_40:
        /*008c*/ 	.word	0xffffffff


	//   ....[1]....
        /*0090*/ 	.word	0xffffffff


	//   ....[2]....
        /*0094*/ 	.word	0xffffffff


	//   ....[3]....
        /*0098*/ 	.word	0xffffffff


	//   ....[4]....
        /*009c*/ 	.word	0xffffffff


	//   ....[5]....
        /*00a0*/ 	.word	0xffffffff


	//   ....[6]....
        /*00a4*/ 	.word	0xffffffff


	//   ....[7]....
        /*00a8*/ 	.word	0xffffffff


	//   ....[8]....
        /*00ac*/ 	.word	0xffffffff


	//   ....[9]....
        /*00b0*/ 	.word	0xffffffff


	//   ....[10]....
        /*00b4*/ 	.word	0xffffffff


	//   ....[11]....
        /*00b8*/ 	.word	0xffffffff


	//   ....[12]....
        /*00bc*/ 	.word	0xffffffff


	//   ....[13]....
        /*00c0*/ 	.word	0xffffffff


	//----- nvinfo : EIATTR_COOP_GROUP_INSTR_OFFSETS
	.align		4
.L_41:
        /*00c4*/ 	.byte	0x04, 0x28
        /*00c6*/ 	.short	(.L_43 - .L_42)


	//   ....[0]....
.L_42:
        /*00c8*/ 	.word	0x000000b0


	//   ....[1]....
        /*00cc*/ 	.word	0x00000510


	//   ....[2]....
        /*00d0*/ 	.word	0x000006b0


	//   ....[3]....
        /*00d4*/ 	.word	0x00000840


	//   ....[4]....
        /*00d8*/ 	.word	0x00000930


	//   ....[5]....
        /*00dc*/ 	.word	0x00000a90


	//   ....[6]....
        /*00e0*/ 	.word	0x00000c20


	//   ....[7]....
        /*00e4*/ 	.word	0x00000e60


	//   ....[8]....
        /*00e8*/ 	.word	0x000023a0


	//   ....[9]....
        /*00ec*/ 	.word	0x000031c0


	//   ....[10]....
        /*00f0*/ 	.word	0x00003690


	//   ....[11]....
        /*00f4*/ 	.word	0x000036c0


	//   ....[12]....
        /*00f8*/ 	.word	0x000042d0


	//   ....[13]....
        /*00fc*/ 	.word	0x000044e0


	//----- nvinfo : EIATTR_VRC_CTA_INIT_COUNT
	.align		4
.L_43:
        /*0100*/ 	.byte	0x02, 0x4a
        /*0102*/ 	.byte	0x80
	.zero		1


	//----- nvinfo : EIATTR_SYSCALL_OFFSETS
	.align		4
        /*0104*/ 	.byte	0x04, 0x46
        /*0106*/ 	.short	(.L_45 - .L_44)


	//   ....[0]....
.L_44:
        /*0108*/ 	.word	0x00006240


	//   ....[1]....
        /*010c*/ 	.word	0x00006330


	//   ....[2]....
        /*0110*/ 	.word	0x00006a60


	//   ....[3]....
        /*0114*/ 	.word	0x00007390


	//   ....[4]....
        /*0118*/ 	.word	0x00007c60


	//   ....[5]....
        /*011c*/ 	.word	0x00008530


	//----- nvinfo : EIATTR_MBARRIER_INSTR_OFFSETS
	.align		4
.L_45:
        /*0120*/ 	.byte	0x04, 0x39
        /*0122*/ 	.short	(.L_47 - .L_46)


	//   ....[0]....
.L_46:
        /*0124*/ 	.word	0x00000640
        /*0128*/ 	.word	0x000000ff
        /*012c*/ 	.word	0x00000000
        /*0130*/ 	.short	0x0100
        /*0132*/ 	.byte	0x04
	.zero		1


	//   ....[1]....
        /*0134*/ 	.word	0x00000650
        /*0138*/ 	.word	0x000000ff
        /*013c*/ 	.word	0x00000018
        /*0140*/ 	.short	0x0100
        /*0142*/ 	.byte	0x04
	.zero		1


	//   ....[2]....
        /*0144*/ 	.word	0x00000660
        /*0148*/ 	.word	0x000000ff
        /*014c*/ 	.word	0x00000008
        /*0150*/ 	.short	0x0100
        /*0152*/ 	.byte	0x04
	.zero		1


	//   ....[3]....
        /*0154*/ 	.word	0x00000670
        /*0158*/ 	.word	0x000000ff
        /*015c*/ 	.word	0x00000020
        /*0160*/ 	.short	0x0100
        /*0162*/ 	.byte	0x04
	.zero		1


	//   ....[4]....
        /*0164*/ 	.word	0x00000680
        /*0168*/ 	.word	0x000000ff
        /*016c*/ 	.word	0x00000010
        /*0170*/ 	.short	0x0100
        /*0172*/ 	.byte	0x04
	.zero		1


	//   ....[5]....
        /*0174*/ 	.word	0x00000690
        /*0178*/ 	.word	0x000000ff
        /*017c*/ 	.word	0x00000028
        /*0180*/ 	.short	0x0100
        /*0182*/ 	.byte	0x04
	.zero		1


	//   ....[6]....
        /*0184*/ 	.word	0x000007b0
        /*0188*/ 	.word	0x000000ff
        /*018c*/ 	.word	0x00000030
        /*0190*/ 	.short	0x0100
        /*0192*/ 	.byte	0x04
	.zero		1


	//   ....[7]....
        /*0194*/ 	.word	0x000007c0
        /*0198*/ 	.word	0x000000ff
        /*019c*/ 	.word	0x00000050
        /*01a0*/ 	.short	0x0100
        /*01a2*/ 	.byte	0x04
	.zero		1


	//   ....[8]....
        /*01a4*/ 	.word	0x000007d0
        /*01a8*/ 	.word	0x000000ff
        /*01ac*/ 	.word	0x00000038
        /*01b0*/ 	.short	0x0100
        /*01b2*/ 	.byte	0x04
	.zero		1


	//   ....[9]....
        /*01b4*/ 	.word	0x000007e0
        /*01b8*/ 	.word	0x000000ff
        /*01bc*/ 	.word	0x00000058
        /*01c0*/ 	.short	0x0100
        /*01c2*/ 	.byte	0x04
	.zero		1


	//   ....[10]....
        /*01c4*/ 	.word	0x000007f0
        /*01c8*/ 	.word	0x000000ff
        /*01cc*/ 	.word	0x00000040
        /*01d0*/ 	.short	0x0100
        /*01d2*/ 	.byte	0x04
	.zero		1


	//   ....[11]....
        /*01d4*/ 	.word	0x00000800
        /*01d8*/ 	.word	0x000000ff
        /*01dc*/ 	.word	0x00000060
        /*01e0*/ 	.short	0x0100
        /*01e2*/ 	.byte	0x04
	.zero		1


	//   ....[12]....
        /*01e4*/ 	.word	0x00000810
        /*01e8*/ 	.word	0x000000ff
        /*01ec*/ 	.word	0x00000048
        /*01f0*/ 	.short	0x0100
        /*01f2*/ 	.byte	0x04
	.zero		1


	//   ....[13]....
        /*01f4*/ 	.word	0x00000820
        /*01f8*/ 	.word	0x000000ff
        /*01fc*/ 	.word	0x00000068
        /*0200*/ 	.short	0x0100
        /*0202*/ 	.byte	0x04
	.zero		1


	//   ....[14]....
        /*0204*/ 	.word	0x00000900
        /*0208*/ 	.word	0x000000ff
        /*020c*/ 	.word	0x00000070
        /*0210*/ 	.short	0x0100
        /*0212*/ 	.byte	0x06
	.zero		1


	//   ....[15]....
        /*0214*/ 	.word	0x00000910
        /*0218*/ 	.word	0x000000ff
        /*021c*/ 	.word	0x00000078
        /*0220*/ 	.short	0x0100
        /*0222*/ 	.byte	0x06
	.zero		1


	//   ....[16]....
        /*0224*/ 	.word	0x00000a40
        /*0228*/ 	.word	0x000000ff
        /*022c*/ 	.word	0x00000080
        /*0230*/ 	.short	0x0100
        /*0232*/ 	.byte	0x06
	.zero		1


	//   ....[17]....
        /*0234*/ 	.word	0x00000a50
        /*0238*/ 	.word	0x000000ff
        /*023c*/ 	.word	0x00000090
        /*0240*/ 	.short	0x0100
        /*0242*/ 	.byte	0x06
	.zero		1


	//   ....[18]....
        /*0244*/ 	.word	0x00000a60
        /*0248*/ 	.word	0x000000ff
        /*024c*/ 	.word	0x00000088
        /*0250*/ 	.short	0x0100
        /*0252*/ 	.byte	0x06
	.zero		1


	//   ....[19]....
        /*0254*/ 	.word	0x00000a70
        /*0258*/ 	.word	0x000000ff
        /*025c*/ 	.word	0x00000098
        /*0260*/ 	.short	0x0100
        /*0262*/ 	.byte	0x06
	.zero		1


	//   ....[20]....
        /*0264*/ 	.word	0x00000b90
        /*0268*/ 	.word	0x000000ff
        /*026c*/ 	.word	0x000000a0
        /*0270*/ 	.short	0x0100
        /*0272*/ 	.byte	0x04
	.zero		1


	//   ....[21]....
        /*0274*/ 	.word	0x00000ba0
        /*0278*/ 	.word	0x000000ff
        /*027c*/ 	.word	0x000000c0
        /*0280*/ 	.short	0x0100
        /*0282*/ 	.byte	0x04
	.zero		1


	//   ....[22]....
        /*0284*/ 	.word	0x00000bb0
        /*0288*/ 	.word	0x000000ff
        /*028c*/ 	.word	0x000000a8
        /*0290*/ 	.short	0x0100
        /*0292*/ 	.byte	0x04
	.zero		1


	//   ....[23]....
        /*0294*/ 	.word	0x00000bc0
        /*0298*/ 	.word	0x000000ff
        /*029c*/ 	.word	0x000000c8
        /*02a0*/ 	.short	0x0100
        /*02a2*/ 	.byte	0x04
	.zero		1


	//   ....[24]....
        /*02a4*/ 	.word	0x00000bd0
        /*02a8*/ 	.word	0x000000ff
        /*02ac*/ 	.word	0x000000b0
        /*02b0*/ 	.short	0x0100
        /*02b2*/ 	.byte	0x04
	.zero		1


	//   ....[25]....
        /*02b4*/ 	.word	0x00000be0
        /*02b8*/ 	.word	0x000000ff
        /*02bc*/ 	.word	0x000000d0
        /*02c0*/ 	.short	0x0100
        /*02c2*/ 	.byte	0x04
	.zero		1


	//   ....[26]....
        /*02c4*/ 	.word	0x00000bf0
        /*02c8*/ 	.word	0x000000ff
        /*02cc*/ 	.word	0x000000b8
        /*02d0*/ 	.short	0x0100
        /*02d2*/ 	.byte	0x04
	.zero		1


	//   ....[27]....
        /*02d4*/ 	.word	0x00000c00
        /*02d8*/ 	.word	0x000000ff
        /*02dc*/ 	.word	0x000000d8
        /*02e0*/ 	.short	0x0100
        /*02e2*/ 	.byte	0x04
	.zero		1


	//   ....[28]....
        /*02e4*/ 	.word	0x00000cf0
        /*02e8*/ 	.word	0x000000ff
        /*02ec*/ 	.word	0x000000e0
        /*02f0*/ 	.short	0x0100
        /*02f2*/ 	.byte	0x04
	.zero		1


	//   ....[29]....
        /*02f4*/ 	.word	0x00000d00
        /*02f8*/ 	.word	0x000000ff
        /*02fc*/ 	.word	0x000000f0
        /*0300*/ 	.short	0x0100
        /*0302*/ 	.byte	0x04
	.zero		1


	//   ....[30]....
        /*0304*/ 	.word	0x00000d10
        /*0308*/ 	.word	0x000000ff
        /*030c*/ 	.word	0x000000e8
        /*0310*/ 	.short	0x0100
        /*0312*/ 	.byte	0x04
	.zero		1


	//   ....[31]....
        /*0314*/ 	.word	0x00000d20
        /*0318*/ 	.word	0x000000ff
        /*031c*/ 	.word	0x000000f8
        /*0320*/ 	.short	0x0100
        /*0322*/ 	.byte	0x04
	.zero		1


	//   ....[32]....
        /*0324*/ 	.word	0x00000e20
        /*0328*/ 	.word	0x000000ff
        /*032c*/ 	.word	0x00000100
        /*0330*/ 	.short	0x0100
        /*0332*/ 	.byte	0x06
	.zero		1


	//   ....[33]....
        /*0334*/ 	.word	0x00001b40
        /*0338*/ 	.word	0x00000000
        /*033c*/ 	.word	0x000000f0
        /*0340*/ 	.short	0x010a
        /*0342*/ 	.byte	0xff
	.zero		1


	//   ....[34]....
        /*0344*/ 	.word	0x00001b70
        /*0348*/ 	.word	0x00000000
        /*034c*/ 	.word	0x000000e0
        /*0350*/ 	.short	0x0101
        /*0352*/ 	.byte	0xff
	.zero		1


	//   ....[35]....
        /*0354*/ 	.word	0x00001c30
        /*0358*/ 	.word	0x000000ff
        /*035c*/ 	.word	0x00000018
        /*0360*/ 	.short	0x010a
        /*0362*/ 	.byte	0x04
	.zero		1


	//   ....[36]....
        /*0364*/ 	.word	0x00001d00
        /*0368*/ 	.word	0x000000ff
        /*036c*/ 	.word	0x00000018
        /*0370*/ 	.short	0x010a
        /*0372*/ 	.byte	0x21
	.zero		1


	//   ....[37]....
        /*0374*/ 	.word	0x00001eb0
        /*0378*/ 	.word	0x000000ff
        /*037c*/ 	.word	0x00000018
        /*0380*/ 	.short	0x010a
        /*0382*/ 	.byte	0x05
	.zero		1


	//   ....[38]....
        /*0384*/ 	.word	0x00002000
        /*0388*/ 	.word	0x000000ff
        /*038c*/ 	.word	0x00000078
        /*0390*/ 	.short	0x0101
        /*0392*/ 	.byte	0x06
	.zero		1


	//   ....[39]....
        /*0394*/ 	.word	0x00002020
        /*0398*/ 	.word	0x000000ff
        /*039c*/ 	.word	0x00000018
        /*03a0*/ 	.short	0x010a
        /*03a2*/ 	.byte	0x04
	.zero		1


	//   ....[40]....
        /*03a4*/ 	.word	0x000020a0
        /*03a8*/ 	.word	0x000000ff
        /*03ac*/ 	.word	0x00000018
        /*03b0*/ 	.short	0x010a
        /*03b2*/ 	.byte	0x11
	.zero		1


	//   ....[41]....
        /*03b4*/ 	.word	0x00002230
        /*03b8*/ 	.word	0x000000ff
        /*03bc*/ 	.word	0x00000018
        /*03c0*/ 	.short	0x010a
        /*03c2*/ 	.byte	0x05
	.zero		1


	//   ....[42]....
        /*03c4*/ 	.word	0x000023d0
        /*03c8*/ 	.word	0x00000003
        /*03cc*/ 	.word	0x00000080
        /*03d0*/ 	.short	0x010a
        /*03d2*/ 	.byte	0xff
	.zero		1


	//   ....[43]....
        /*03d4*/ 	.word	0x00002520
        /*03d8*/ 	.word	0x00000000
        /*03dc*/ 	.word	0x00000000
        /*03e0*/ 	.short	0x0101
        /*03e2*/ 	.byte	0xff
	.zero		1


	//   ....[44]....
        /*03e4*/ 	.word	0x00002ad0
        /*03e8*/ 	.word	0x000000ff
        /*03ec*/ 	.word	0x00000000
        /*03f0*/ 	.short	0x010a
        /*03f2*/ 	.byte	0x04
	.zero		1


	//   ....[45]....
        /*03f4*/ 	.word	0x00002b60
        /*03f8*/ 	.word	0x000000ff
        /*03fc*/ 	.word	0x00000000
        /*0400*/ 	.short	0x010a
        /*0402*/ 	.byte	0x05
	.zero		1


	//   ....[46]....
        /*0404*/ 	.word	0x00002c00
        /*0408*/ 	.word	0x00000000
        /*040c*/ 	.word	0x00000000
        /*0410*/ 	.short	0x010a
        /*0412*/ 	.byte	0xff
	.zero		1


	//   ....[47]....
        /*0414*/ 	.word	0x00002d20
        /*0418*/ 	.word	0x00000002
        /*041c*/ 	.word	0x000000e0
        /*0420*/ 	.short	0x010a
        /*0422*/ 	.byte	0xff
	.zero		1


	//   ....[48]....
        /*0424*/ 	.word	0x00002d90
        /*0428*/ 	.word	0x00000002
        /*042c*/ 	.word	0x00000000
        /*0430*/ 	.short	0x0101
        /*0432*/ 	.byte	0xff
	.zero		1


	//   ....[49]....
        /*0434*/ 	.word	0x00002db0
        /*0438*/ 	.word	0x000000ff
        /*043c*/ 	.word	0x00000090
        /*0440*/ 	.short	0x010a
        /*0442*/ 	.byte	0x04
	.zero		1


	//   ....[50]....
        /*0444*/ 	.word	0x00002ed0
        /*0448*/ 	.word	0x00000002
        /*044c*/ 	.word	0x00000080
        /*0450*/ 	.short	0x010a
        /*0452*/ 	.byte	0xff
	.zero		1


	//   ....[51]....
        /*0454*/ 	.word	0x00002fd0
        /*0458*/ 	.word	0x00000002
        /*045c*/ 	.word	0x00000000
        /*0460*/ 	.short	0x0101
        /*0462*/ 	.byte	0xff
	.zero		1


	//   ....[52]....
        /*0464*/ 	.word	0x00003060
        /*0468*/ 	.word	0x000000ff
        /*046c*/ 	.word	0x00000090
        /*0470*/ 	.short	0x0106
        /*0472*/ 	.byte	0x04
	.zero		1


	//   ....[53]....
        /*0474*/ 	.word	0x00003080
        /*0478*/ 	.word	0x000000ff
        /*047c*/ 	.word	0x00000090
        /*0480*/ 	.short	0x010a
        /*0482*/ 	.byte	0x04
	.zero		1


	//   ....[54]....
        /*0484*/ 	.word	0x00003110
        /*0488*/ 	.word	0x000000ff
        /*048c*/ 	.word	0x00000090
        /*0490*/ 	.short	0x0106
        /*0492*/ 	.byte	0x07
	.zero		1


	//   ....[55]....
        /*0494*/ 	.word	0x00003150
        /*0498*/ 	.word	0x00000000
        /*049c*/ 	.word	0x00000090
        /*04a0*/ 	.short	0x010a
        /*04a2*/ 	.byte	0xff
	.zero		1


	//   ....[56]....
        /*04a4*/ 	.word	0x00003390
        /*04a8*/ 	.word	0x000000ff
        /*04ac*/ 	.word	0x00000008
        /*04b0*/ 	.short	0x010a
        /*04b2*/ 	.byte	0x05
	.zero		1


	//   ....[57]....
        /*04b4*/ 	.word	0x000033b0
        /*04b8*/ 	.word	0x000000ff
        /*04bc*/ 	.word	0x00000008
        /*04c0*/ 	.short	0x010a
        /*04c2*/ 	.byte	0x05
	.zero		1


	//   ....[58]....
        /*04c4*/ 	.word	0x00003540
        /*04c8*/ 	.word	0x000000ff
        /*04cc*/ 	.word	0x00000008
        /*04d0*/ 	.short	0x010a
        /*04d2*/ 	.byte	0x05
	.zero		1


	//   ....[59]....
        /*04d4*/ 	.word	0x00003560
        /*04d8*/ 	.word	0x000000ff
        /*04dc*/ 	.word	0x00000008
        /*04e0*/ 	.short	0x010a
        /*04e2*/ 	.byte	0x05
	.zero		1


	//   ....[60]....
        /*04e4*/ 	.word	0x00003620
        /*04e8*/ 	.word	0x000000ff
        /*04ec*/ 	.word	0x00000000
        /*04f0*/ 	.short	0x0101
        /*04f2*/ 	.byte	0x04
	.zero		1


	//   ....[61]....
        /*04f4*/ 	.word	0x00003950
        /*04f8*/ 	.word	0x00000000
        /*04fc*/ 	.word	0x00000080
        /*0500*/ 	.short	0x010a
        /*0502*/ 	.byte	0xff
	.zero		1


	//   ....[62]....
        /*0504*/ 	.word	0x00003a10
        /*0508*/ 	.word	0x00000000
        /*050c*/ 	.word	0x00000000
        /*0510*/ 	.short	0x0101
        /*0512*/ 	.byte	0xff
	.zero		1


	//   ....[63]....
        /*0514*/ 	.word	0x00003ad0
        /*0518*/ 	.word	0x000000ff
        /*051c*/ 	.word	0x00000000
        /*0520*/ 	.short	0x010a
        /*0522*/ 	.byte	0x04
	.zero		1


	//   ....[64]....
        /*0524*/ 	.word	0x00003ae0
        /*0528*/ 	.word	0x000000ff
        /*052c*/ 	.word	0x000000c0
        /*0530*/ 	.short	0x010a
        /*0532*/ 	.byte	0x1f
	.zero		1


	//   ....[65]....
        /*0534*/ 	.word	0x00003b90
        /*0538*/ 	.word	0x000000ff
        /*053c*/ 	.word	0x00000000
        /*0540*/ 	.short	0x010a
        /*0542*/ 	.byte	0x05
	.zero		1


	//   ....[66]....
        /*0544*/ 	.word	0x00003cc0
        /*0548*/ 	.word	0x000000ff
        /*054c*/ 	.word	0x00000000
        /*0550*/ 	.short	0x010a
        /*0552*/ 	.byte	0x04
	.zero		1


	//   ....[67]....
        /*0554*/ 	.word	0x00003fc0
        /*0558*/ 	.word	0x000000ff
        /*055c*/ 	.word	0x00000000
        /*0560*/ 	.short	0x010a
        /*0562*/ 	.byte	0x04
	.zero		1


	//   ....[68]....
        /*0564*/ 	.word	0x00004050
        /*0568*/ 	.word	0x000000ff
        /*056c*/ 	.word	0x00000000
        /*0570*/ 	.short	0x010a
        /*0572*/ 	.byte	0x05
	.zero		1


	//   ....[69]....
        /*0574*/ 	.word	0x000040e0
        /*0578*/ 	.word	0x000000ff
        /*057c*/ 	.word	0x00000000
        /*0580*/ 	.short	0x010a
        /*0582*/ 	.byte	0x05
	.zero		1


	//   ....[70]....
        /*0584*/ 	.word	0x00004180
        /*0588*/ 	.word	0x00000000
        /*058c*/ 	.word	0x00000000
        /*0590*/ 	.short	0x010a
        /*0592*/ 	.byte	0xff
	.zero		1


	//   ....[71]....
        /*0594*/ 	.word	0x000041c0
        /*0598*/ 	.word	0x00000000
        /*059c*/ 	.word	0x00000000
        /*05a0*/ 	.short	0x010a
        /*05a2*/ 	.byte	0xff
	.zero		1


	//   ....[72]....
        /*05a4*/ 	.word	0x00004230
        /*05a8*/ 	.word	0x000000ff
        /*05ac*/ 	.word	0x00000000
        /*05b0*/ 	.short	0x0101
        /*05b2*/ 	.byte	0x04
	.zero		1


	//   ....[73]....
        /*05b4*/ 	.word	0x00004270
        /*05b8*/ 	.word	0x000000ff
        /*05bc*/ 	.word	0x00000100
        /*05c0*/ 	.short	0x010a
        /*05c2*/ 	.byte	0x1a
	.zero		1


	//   ....[74]....
        /*05c4*/ 	.word	0x000042c0
        /*05c8*/ 	.word	0x000000ff
        /*05cc*/ 	.word	0x00000000
        /*05d0*/ 	.short	0x0101
        /*05d2*/ 	.byte	0x04
	.zero		1


	//   ....[75]....
        /*05d4*/ 	.word	0x00004760
        /*05d8*/ 	.word	0x0000000c
        /*05dc*/ 	.word	0x00000080
        /*05e0*/ 	.short	0x010a
        /*05e2*/ 	.byte	0xff
	.zero		1


	//   ....[76]....
        /*05e4*/ 	.word	0x000048d0
        /*05e8*/ 	.word	0x00000000
        /*05ec*/ 	.word	0x00000000
        /*05f0*/ 	.short	0x0101
        /*05f2*/ 	.byte	0xff
	.zero		1


	//   ....[77]....
        /*05f4*/ 	.word	0x00004d60
        /*05f8*/ 	.word	0x000000ff
        /*05fc*/ 	.word	0x00000078
        /*0600*/ 	.short	0x010a
        /*0602*/ 	.byte	0x15
	.zero		1


	//   ....[78]....
        /*0604*/ 	.word	0x00004ee0
        /*0608*/ 	.word	0x000000ff
        /*060c*/ 	.word	0x00000050
        /*0610*/ 	.short	0x010a
        /*0612*/ 	.byte	0x15
	.zero		1


	//   ....[79]....
        /*0614*/ 	.word	0x000050e0
        /*0618*/ 	.word	0x000000ff
        /*061c*/ 	.word	0x00000030
        /*0620*/ 	.short	0x010b
        /*0622*/ 	.byte	0x15
	.zero		1


	//   ....[80]....
        /*0624*/ 	.word	0x000050f0
        /*0628*/ 	.word	0x000000ff
        /*062c*/ 	.word	0x00000000
        /*0630*/ 	.short	0x0101
        /*0632*/ 	.byte	0x06
	.zero		1


	//   ....[81]....
        /*0634*/ 	.word	0x00005100
        /*0638*/ 	.word	0x000000ff
        /*063c*/ 	.word	0x00000058
        /*0640*/ 	.short	0x010a
        /*0642*/ 	.byte	0x15
	.zero		1


	//   ....[82]....
        /*0644*/ 	.word	0x000052b0
        /*0648*/ 	.word	0x000000ff
        /*064c*/ 	.word	0x00000038
        /*0650*/ 	.short	0x010b
        /*0652*/ 	.byte	0x15
	.zero		1


	//   ....[83]....
        /*0654*/ 	.word	0x000052c0
        /*0658*/ 	.word	0x000000ff
        /*065c*/ 	.word	0x00000000
        /*0660*/ 	.short	0x0101
        /*0662*/ 	.byte	0x06
	.zero		1


	//   ....[84]....
        /*0664*/ 	.word	0x000052d0
        /*0668*/ 	.word	0x000000ff
        /*066c*/ 	.word	0x00000060
        /*0670*/ 	.short	0x010a
        /*0672*/ 	.byte	0x15
	.zero		1


	//   ....[85]....
        /*0674*/ 	.word	0x00005480
        /*0678*/ 	.word	0x000000ff
        /*067c*/ 	.word	0x00000040
        /*0680*/ 	.short	0x010b
        /*0682*/ 	.byte	0x15
	.zero		1


	//   ....[86]....
        /*0684*/ 	.word	0x00005490
        /*0688*/ 	.word	0x000000ff
        /*068c*/ 	.word	0x00000000
        /*0690*/ 	.short	0x0101
        /*0692*/ 	.byte	0x06
	.zero		1


	//   ....[87]....
        /*0694*/ 	.word	0x000054a0
        /*0698*/ 	.word	0x000000ff
        /*069c*/ 	.word	0x00000068
        /*06a0*/ 	.short	0x010a
        /*06a2*/ 	.byte	0x15
	.zero		1


	//   ....[88]....
        /*06a4*/ 	.word	0x000056e0
        /*06a8*/ 	.word	0x000000ff
        /*06ac*/ 	.word	0x00000048
        /*06b0*/ 	.short	0x010b
        /*06b2*/ 	.byte	0x15
	.zero		1


	//   ....[89]....
        /*06b4*/ 	.word	0x000056f0
        /*06b8*/ 	.word	0x000000ff
        /*06bc*/ 	.word	0x00000000
        /*06c0*/ 	.short	0x0101
        /*06c2*/ 	.byte	0x25
	.zero		1


	//   ....[90]....
        /*06c4*/ 	.word	0x00005730
        /*06c8*/ 	.word	0x000000ff
        /*06cc*/ 	.word	0x00000050
        /*06d0*/ 	.short	0x010a
        /*06d2*/ 	.byte	0x15
	.zero		1


	//   ....[91]....
        /*06d4*/ 	.word	0x00005750
        /*06d8*/ 	.word	0x000000ff
        /*06dc*/ 	.word	0x00000058
        /*06e0*/ 	.short	0x010a
        /*06e2*/ 	.byte	0x15
	.zero		1


	//   ....[92]....
        /*06e4*/ 	.word	0x00005770
        /*06e8*/ 	.word	0x000000ff
        /*06ec*/ 	.word	0x00000060
        /*06f0*/ 	.short	0x010a
        /*06f2*/ 	.byte	0x15
	.zero		1


	//   ....[93]....
        /*06f4*/ 	.word	0x000057b0
        /*06f8*/ 	.word	0x00000000
        /*06fc*/ 	.word	0x00000068
        /*0700*/ 	.short	0x010a
        /*0702*/ 	.byte	0xff
	.zero		1


	//   ....[94]....
        /*0704*/ 	.word	0x00005ad0
        /*0708*/ 	.word	0x00000003
        /*070c*/ 	.word	0x00000080
        /*0710*/ 	.short	0x010a
        /*0712*/ 	.byte	0xff
	.zero		1


	//   ....[95]....
        /*0714*/ 	.word	0x00005c50
        /*0718*/ 	.word	0x00000000
        /*071c*/ 	.word	0x00000000
        /*0720*/ 	.short	0x0101
        /*0722*/ 	.byte	0xff
	.zero		1


	//   ....[96]....
        /*0724*/ 	.word	0x00006730
        /*0728*/ 	.word	0x000000ff
        /*072c*/ 	.word	0x00000030
        /*0730*/ 	.short	0x010a
        /*0732*/ 	.byte	0x2b
	.zero		1


	//   ....[97]....
        /*0734*/ 	.word	0x00006760
        /*0738*/ 	.word	0x00000036
        /*073c*/ 	.word	0x000000a0
        /*0740*/ 	.short	0x010a
        /*0742*/ 	.byte	0xff
	.zero		1


	//   ....[98]....
        /*0744*/ 	.word	0x00006870
        /*0748*/ 	.word	0x000000ff
        /*074c*/ 	.word	0x00000030
        /*0750*/ 	.short	0x010a
        /*0752*/ 	.byte	0x2b
	.zero		1


	//   ....[99]....
        /*0754*/ 	.word	0x00006940
        /*0758*/ 	.word	0x00000036
        /*075c*/ 	.word	0x000000a0
        /*0760*/ 	.short	0x010a
        /*0762*/ 	.byte	0xff
	.zero		1


	//   ....[100]....
        /*0764*/ 	.word	0x00007100
        /*0768*/ 	.word	0x00000000
        /*076c*/ 	.word	0x00000000
        /*0770*/ 	.short	0x0101
        /*0772*/ 	.byte	0xff
	.zero		1


	//   ....[101]....
        /*0774*/ 	.word	0x00007110
        /*0778*/ 	.word	0x00000002
        /*077c*/ 	.word	0x00000030
        /*0780*/ 	.short	0x010a
        /*0782*/ 	.byte	0xff
	.zero		1


	//   ....[102]....
        /*0784*/ 	.word	0x000071d0
        /*0788*/ 	.word	0x00000002
        /*078c*/ 	.word	0x00000030
        /*0790*/ 	.short	0x010a
        /*0792*/ 	.byte	0xff
	.zero		1


	//   ....[103]....
        /*0794*/ 	.word	0x000079d0
        /*0798*/ 	.word	0x00000000
        /*079c*/ 	.word	0x00000000
        /*07a0*/ 	.short	0x0101
        /*07a2*/ 	.byte	0xff
	.zero		1


	//   ....[104]....
        /*07a4*/ 	.word	0x000079f0
        /*07a8*/ 	.word	0x00000002
        /*07ac*/ 	.word	0x00000030
        /*07b0*/ 	.short	0x010a
        /*07b2*/ 	.byte	0xff
	.zero		1


	//   ....[105]....
        /*07b4*/ 	.word	0x00007aa0
        /*07b8*/ 	.word	0x00000002
        /*07bc*/ 	.word	0x00000030
        /*07c0*/ 	.short	0x010a
        /*07c2*/ 	.byte	0xff
	.zero		1


	//   ....[106]....
        /*07c4*/ 	.word	0x000082a0
        /*07c8*/ 	.word	0x00000000
        /*07cc*/ 	.word	0x00000000
        /*07d0*/ 	.short	0x0101
        /*07d2*/ 	.byte	0xff
	.zero		1


	//   ....[107]....
        /*07d4*/ 	.word	0x000082c0
        /*07d8*/ 	.word	0x00000003
        /*07dc*/ 	.word	0x00000030
        /*07e0*/ 	.short	0x010a
        /*07e2*/ 	.byte	0xff
	.zero		1


	//   ....[108]....
        /*07e4*/ 	.word	0x00008370
        /*07e8*/ 	.word	0x00000003
        /*07ec*/ 	.word	0x00000030
        /*07f0*/ 	.short	0x010a
        /*07f2*/ 	.byte	0xff
	.zero		1


	//   ....[109]....
        /*07f4*/ 	.word	0x00008620
        /*07f8*/ 	.word	0x00000036
        /*07fc*/ 	.word	0x00000000
        /*0800*/ 	.short	0x0101
        /*0802*/ 	.byte	0xff
	.zero		1


	//   ....[110]....
        /*0804*/ 	.word	0x00008bc0
        /*0808*/ 	.word	0x00000000
        /*080c*/ 	.word	0x00000000
        /*0810*/ 	.short	0x0101
        /*0812*/ 	.byte	0xff
	.zero		1


	//   ....[111]....
        /*0814*/ 	.word	0x00008e60
        /*0818*/ 	.word	0x000000ff
        /*081c*/ 	.word	0x00000000
        /*0820*/ 	.short	0x0101
        /*0822*/ 	.byte	0x06
	.zero		1


	//   ....[112]....
        /*0824*/ 	.word	0x00008e80
        /*0828*/ 	.word	0x00000000
        /*082c*/ 	.word	0x000000f0
        /*0830*/ 	.short	0x010a
        /*0832*/ 	.byte	0xff
	.zero		1


	//   ....[113]....
        /*0834*/ 	.word	0x00008ee0
        /*0838*/ 	.word	0x00000000
        /*083c*/ 	.word	0x00000018
        /*0840*/ 	.short	0x010a
        /*0842*/ 	.byte	0xff
	.zero		1


	//   ....[114]....
        /*0844*/ 	.word	0x00008f40
        /*0848*/ 	.word	0x00000000
        /*084c*/ 	.word	0x00000018
        /*0850*/ 	.short	0x010a
        /*0852*/ 	.byte	0xff
	.zero		1


	//   ....[115]....
        /*0854*/ 	.word	0x00008f90
        /*0858*/ 	.word	0x00000003
        /*085c*/ 	.word	0x00000080
        /*0860*/ 	.short	0x010a
        /*0862*/ 	.byte	0xff
	.zero		1


	//   ....[116]....
        /*0864*/ 	.word	0x00008ff0
        /*0868*/ 	.word	0x00000000
        /*086c*/ 	.word	0x00000000
        /*0870*/ 	.short	0x010a
        /*0872*/ 	.byte	0xff
	.zero		1


	//   ....[117]....
        /*0874*/ 	.word	0x00009050
        /*0878*/ 	.word	0x00000000
        /*087c*/ 	.word	0x00000000
        /*0880*/ 	.short	0x010a
        /*0882*/ 	.byte	0xff
	.zero		1


	//   ....[118]....
        /*0884*/ 	.word	0x000090a0
        /*0888*/ 	.word	0x00000002
        /*088c*/ 	.word	0x000000e0
        /*0890*/ 	.short	0x010a
        /*0892*/ 	.byte	0xff
	.zero		1


	//   ....[119]....
        /*0894*/ 	.word	0x00009100
        /*0898*/ 	.word	0x00000002
        /*089c*/ 	.word	0x00000090
        /*08a0*/ 	.short	0x010a
        /*08a2*/ 	.byte	0xff
	.zero		1


	//   ....[120]....
        /*08a4*/ 	.word	0x00009150
        /*08a8*/ 	.word	0x00000002
        /*08ac*/ 	.word	0x00000080
        /*08b0*/ 	.short	0x010a
        /*08b2*/ 	.byte	0xff
	.zero		1


	//   ....[121]....
        /*08b4*/ 	.word	0x000091b0
        /*08b8*/ 	.word	0x00000000
        /*08bc*/ 	.word	0x00000090
        /*08c0*/ 	.short	0x010a
        /*08c2*/ 	.byte	0xff
	.zero		1


	//   ....[122]....
        /*08c4*/ 	.word	0x00009210
        /*08c8*/ 	.word	0x00000005
        /*08cc*/ 	.word	0x00000008
        /*08d0*/ 	.short	0x010a
        /*08d2*/ 	.byte	0xff
	.zero		1


	//   ....[123]....
        /*08d4*/ 	.word	0x000092f0
        /*08d8*/ 	.word	0x00000000
        /*08dc*/ 	.word	0x00000008
        /*08e0*/ 	.short	0x010a
        /*08e2*/ 	.byte	0xff
	.zero		1


	//   ....[124]....
        /*08e4*/ 	.word	0x00009340
        /*08e8*/ 	.word	0x00000000
        /*08ec*/ 	.word	0x00000080
        /*08f0*/ 	.short	0x010a
        /*08f2*/ 	.byte	0xff
	.zero		1


	//   ....[125]....
        /*08f4*/ 	.word	0x000093a0
        /*08f8*/ 	.word	0x00000000
        /*08fc*/ 	.word	0x000000c0
        /*0900*/ 	.short	0x010a
        /*0902*/ 	.byte	0xff
	.zero		1


	//   ....[126]....
        /*0904*/ 	.word	0x00009400
        /*0908*/ 	.word	0x00000000
        /*090c*/ 	.word	0x00000000
        /*0910*/ 	.short	0x010a
        /*0912*/ 	.byte	0xff
	.zero		1


	//   ....[127]....
        /*0914*/ 	.word	0x00009460
        /*0918*/ 	.word	0x00000000
        /*091c*/ 	.word	0x00000000
        /*0920*/ 	.short	0x010a
        /*0922*/ 	.byte	0xff
	.zero		1


	//   ....[128]....
        /*0924*/ 	.word	0x000094c0
        /*0928*/ 	.word	0x00000000
        /*092c*/ 	.word	0x00000000
        /*0930*/ 	.short	0x010a
        /*0932*/ 	.byte	0xff
	.zero		1


	//   ....[129]....
        /*0934*/ 	.word	0x00009520
        /*0938*/ 	.word	0x00000000
        /*093c*/ 	.word	0x00000000
        /*0940*/ 	.short	0x010a
        /*0942*/ 	.byte	0xff
	.zero		1


	//   ....[130]....
        /*0944*/ 	.word	0x00009580
        /*0948*/ 	.word	0x00000000
        /*094c*/ 	.word	0x00000100
        /*0950*/ 	.short	0x010a
        /*0952*/ 	.byte	0xff
	.zero		1


	//   ....[131]....
        /*0954*/ 	.word	0x000095d0
        /*0958*/ 	.word	0x0000000c
        /*095c*/ 	.word	0x00000080
        /*0960*/ 	.short	0x010a
        /*0962*/ 	.byte	0xff
	.zero		1


	//   ....[132]....
        /*0964*/ 	.word	0x00009630
        /*0968*/ 	.word	0x00000000
        /*096c*/ 	.word	0x00000078
        /*0970*/ 	.short	0x010a
        /*0972*/ 	.byte	0xff
	.zero		1


	//   ....[133]....
        /*0974*/ 	.word	0x00009690
        /*0978*/ 	.word	0x00000000
        /*097c*/ 	.word	0x00000050
        /*0980*/ 	.short	0x010a
        /*0982*/ 	.byte	0xff
	.zero		1


	//   ....[134]....
        /*0984*/ 	.word	0x000096f0
        /*0988*/ 	.word	0x00000000
        /*098c*/ 	.word	0x00000058
        /*0990*/ 	.short	0x010a
        /*0992*/ 	.byte	0xff
	.zero		1


	//   ....[135]....
        /*0994*/ 	.word	0x00009750
        /*0998*/ 	.word	0x00000000
        /*099c*/ 	.word	0x00000060
        /*09a0*/ 	.short	0x010a
        /*09a2*/ 	.byte	0xff
	.zero		1


	//   ....[136]....
        /*09a4*/ 	.word	0x000097b0
        /*09a8*/ 	.word	0x00000000
        /*09ac*/ 	.word	0x00000068
        /*09b0*/ 	.short	0x010a
        /*09b2*/ 	.byte	0xff
	.zero		1


	//   ....[137]....
        /*09b4*/ 	.word	0x00009810
        /*09b8*/ 	.word	0x00000000
        /*09bc*/ 	.word	0x00000050
        /*09c0*/ 	.short	0x010a
        /*09c2*/ 	.byte	0xff
	.zero		1


	//   ....[138]....
        /*09c4*/ 	.word	0x00009870
        /*09c8*/ 	.word	0x00000000
        /*09cc*/ 	.word	0x00000058
        /*09d0*/ 	.short	0x010a
        /*09d2*/ 	.byte	0xff
	.zero		1


	//   ....[139]....
        /*09d4*/ 	.word	0x000098d0
        /*09d8*/ 	.word	0x00000000
        /*09dc*/ 	.word	0x00000060
        /*09e0*/ 	.short	0x010a
        /*09e2*/ 	.byte	0xff
	.zero		1


	//   ....[140]....
        /*09e4*/ 	.word	0x00009920
        /*09e8*/ 	.word	0x00000003
        /*09ec*/ 	.word	0x00000080
        /*09f0*/ 	.short	0x010a
        /*09f2*/ 	.byte	0xff
	.zero		1


	//   ....[141]....
        /*09f4*/ 	.word	0x00009980
        /*09f8*/ 	.word	0x00000002
        /*09fc*/ 	.word	0x00000030
        /*0a00*/ 	.short	0x010a
        /*0a02*/ 	.byte	0xff
	.zero		1


	//   ....[142]....
        /*0a04*/ 	.word	0x000099d0
        /*0a08*/ 	.word	0x00000036
        /*0a0c*/ 	.word	0x000000a0
        /*0a10*/ 	.short	0x010a
        /*0a12*/ 	.byte	0xff
	.zero		1


	//   ....[143]....
        /*0a14*/ 	.word	0x00009a20
        /*0a18*/ 	.word	0x00000002
        /*0a1c*/ 	.word	0x00000030
        /*0a20*/ 	.short	0x010a
        /*0a22*/ 	.byte	0xff
	.zero		1


	//   ....[144]....
        /*0a24*/ 	.word	0x00009a70
        /*0a28*/ 	.word	0x00000002
        /*0a2c*/ 	.word	0x00000030
        /*0a30*/ 	.short	0x010a
        /*0a32*/ 	.byte	0xff
	.zero		1


	//   ....[145]....
        /*0a34*/ 	.word	0x00009ac0
        /*0a38*/ 	.word	0x00000003
        /*0a3c*/ 	.word	0x00000030
        /*0a40*/ 	.short	0x010a
        /*0a42*/ 	.byte	0xff
	.zero		1


	//----- nvinfo : EIATTR_NUM_MBARRIERS
	.align		4
.L_47:
        /*0a44*/ 	.byte	0x03, 0x38
        /*0a46*/ 	.short	0x0021


	//----- nvinfo : EIATTR_EXIT_INSTR_OFFSETS
	.align		4
        /*0a48*/ 	.byte	0x04, 0x1c
        /*0a4a*/ 	.short	(.L_49 - .L_48)


	//   ....[0]....
.L_48:
        /*0a4c*/ 	.word	0x00002c30


	//   ....[1]....
        /*0a50*/ 	.word	0x00003120


	//   ....[2]....
        /*0a54*/ 	.word	0x00003180


	//   ....[3]....
        /*0a58*/ 	.word	0x000044f0


	//   ....[4]....
        /*0a5c*/ 	.word	0x000057e0


	//   ....[5]....
        /*0a60*/ 	.word	0x00005820


	//   ....[6]....
        /*0a64*/ 	.word	0x00008d60


	//   ....[7]....
        /*0a68*/ 	.word	0x00008dd0


	//   ....[8]....
        /*0a6c*/ 	.word	0x00008e00


	//   ....[9]....
        /*0a70*/ 	.word	0x00008e70


	//----- nvinfo : EIATTR_MAX_THREADS
	.align		4
.L_49:
        /*0a74*/ 	.byte	0x04, 0x05
        /*0a76*/ 	.short	(.L_51 - .L_50)
.L_50:
        /*0a78*/ 	.word	0x00000100
        /*0a7c*/ 	.word	0x00000001
        /*0a80*/ 	.word	0x00000001


	//----- nvinfo : EIATTR_CRS_STACK_SIZE
	.align		4
.L_51:
        /*0a84*/ 	.byte	0x04, 0x1e
        /*0a86*/ 	.short	(.L_53 - .L_52)
.L_52:
        /*0a88*/ 	.word	0x00000000


	//----- nvinfo : EIATTR_CBANK_PARAM_SIZE
	.align		4
.L_53:
        /*0a8c*/ 	.byte	0x03, 0x19
        /*0a8e*/ 	.short	0x0800


	//----- nvinfo : EIATTR_PARAM_CBANK
	.align		4
        /*0a90*/ 	.byte	0x04, 0x0a
        /*0a92*/ 	.short	(.L_55 - .L_54)
	.align		4
.L_54:
        /*0a94*/ 	.word	index@(.nv.constant0._ZN7cutlass13device_kernelINS_4gemm6kernel13GemmUniversalIN4cute5tupleIJiiiiEEENS1_10collective13CollectiveMmaINS1_35MainloopSm100TmaUmmaWarpSpecializedILi3ELi2ELi4ENS5_IJNS4_1CILi4EEENSA_ILi2EEENSA_ILi1EEEEEEEENS5_IJNSA_ILi128EEESG_NSA_ILi64EEEEEENS_6half_tENS5_IJSD_llEEESJ_NS5_IJlSD_lEEENS4_8TiledMMAINS4_8MMA_AtomIJNS4_26SM100_MMA_F16BF16_2x1SM_SSISJ_SJ_fLi128ELi128ELNS4_4UMMA5MajorE1ELSQ_0ELNSP_7ScaleInE0ELSR_0EEEEEENS4_6LayoutINS5_IJSD_SD_SD_EEENS5_IJNSA_ILi0EEESW_SW_EEEEENS5_IJNS4_10UnderscoreESZ_SZ_EEEEENS4_28SM100_TMA_2SM_LOAD_MULTICASTENS4_14ComposedLayoutINS4_7SwizzleILi3ELi4ELi3EEENS4_18smem_ptr_flag_bitsILi16EEENSU_INS5_IJSH_NSA_ILi8EEEEEENS5_IJSD_SH_EEEEEEEvNS4_8identityES12_NS13_IS15_S17_NSU_INS5_IJS18_SH_EEENS5_IJSH_SD_EEEEEEEvS1D_EENS_8epilogue10collective18CollectiveEpilogueINS1J_23Sm100TmaWarpSpecializedILi4ELi2ELi16ELb1ELb0EEEJNS5_IJSH_SG_SH_EEENS5_IJNSU_ISH_SD_EENSU_INS5_IJNSA_ILi16EEESC_EEES1A_EEEEESJ_SL_SJ_SL_NS1J_6fusion15FusionCallbacksIS1N_NS1U_17LinearCombinationISJ_fSJ_fLNS_15FloatRoundStyleE2EEES1O_S1T_JEEENS4_5SM1004TMEM4LOAD26SM100_TMEM_LOAD_32dp32b16xENS4_13SM90_TMA_LOADENS13_INS14_ILi1ELi4ELi3EEES17_NSU_INS5_IJS18_S1Q_EEENS5_IJS1Q_SD_EEEEEEENS4_39AutoVectorizingCopyWithAssumedAlignmentILi128EEENS4_14SM90_TMA_STOREES29_S2B_S2B_EEEvvEEEEvNT_6ParamsE)
        /*0a98*/ 	.short	0x0380
        /*0a9a*/ 	.short	0x0800


	//----- nvinfo : EIATTR_SW_WAR
	.align		4
.L_55:
        /*0a9c*/ 	.byte	0x04, 0x36
        /*0a9e*/ 	.short	(.L_57 - .L_56)
.L_56:
        /*0aa0*/ 	.word	0x00000008
.L_57:


//--------------------- .nv.callgraph             --------------------------
	.section	.nv.callgraph,"",@"SHT_CUDA_CALLGRAPH"
	.align	4
	.sectionentsize	8
	.align		4
        /*0000*/ 	.word	0x00000000
	.align		4
        /*0004*/ 	.word	0xffffffff
	.align		4
        /*0008*/ 	.word	index@(_ZN7cutlass13device_kernelINS_4gemm6kernel13GemmUniversalIN4cute5tupleIJiiiiEEENS1_10collective13CollectiveMmaINS1_35MainloopSm100TmaUmmaWarpSpecializedILi3ELi2ELi4ENS5_IJNS4_1CILi4EEENSA_ILi2EEENSA_ILi1EEEEEEEENS5_IJNSA_ILi128EEESG_NSA_ILi64EEEEEENS_6half_tENS5_IJSD_llEEESJ_NS5_IJlSD_lEEENS4_8TiledMMAINS4_8MMA_AtomIJNS4_26SM100_MMA_F16BF16_2x1SM_SSISJ_SJ_fLi128ELi128ELNS4_4UMMA5MajorE1ELSQ_0ELNSP_7ScaleInE0ELSR_0EEEEEENS4_6LayoutINS5_IJSD_SD_SD_EEENS5_IJNSA_ILi0EEESW_SW_EEEEENS5_IJNS4_10UnderscoreESZ_SZ_EEEEENS4_28SM100_TMA_2SM_LOAD_MULTICASTENS4_14ComposedLayoutINS4_7SwizzleILi3ELi4ELi3EEENS4_18smem_ptr_flag_bitsILi16EEENSU_INS5_IJSH_NSA_ILi8EEEEEENS5_IJSD_SH_EEEEEEEvNS4_8identityES12_NS13_IS15_S17_NSU_INS5_IJS18_SH_EEENS5_IJSH_SD_EEEEEEEvS1D_EENS_8epilogue10collective18CollectiveEpilogueINS1J_23Sm100TmaWarpSpecializedILi4ELi2ELi16ELb1ELb0EEEJNS5_IJSH_SG_SH_EEENS5_IJNSU_ISH_SD_EENSU_INS5_IJNSA_ILi16EEESC_EEES1A_EEEEESJ_SL_SJ_SL_NS1J_6fusion15FusionCallbacksIS1N_NS1U_17LinearCombinationISJ_fSJ_fLNS_15FloatRoundStyleE2EEES1O_S1T_JEEENS4_5SM1004TMEM4LOAD26SM100_TMEM_LOAD_32dp32b16xENS4_13SM90_TMA_LOADENS13_INS14_ILi1ELi4ELi3EEES17_NSU_INS5_IJS18_S1Q_EEENS5_IJS1Q_SD_EEEEEEENS4_39AutoVectorizingCopyWithAssumedAlignmentILi128EEENS4_14SM90_TMA_STOREES29_S2B_S2B_EEEvvEEEEvNT_6ParamsE)
	.align		4
        /*000c*/ 	.word	index@(__assertfail)
	.align		4
        /*0010*/ 	.word	0x00000000
	.align		4
        /*0014*/ 	.word	0xfffffffe
	.align		4
        /*0018*/ 	.word	0x00000000
	.align		4
        /*001c*/ 	.word	0xfffffffd
	.align		4
        /*0020*/ 	.word	0x00000000
	.align		4
        /*0024*/ 	.word	0xfffffffc


//--------------------- .nv.constant4             --------------------------
	.section	.nv.constant4,"a",@progbits
	.align	8
	.align		8
.nv.constant4:
        /*0000*/ 	.dword	__assertfail
	.align		8
        /*0008*/ 	.dword	__unnamed_1
	.align		8
        /*0010*/ 	.dword	__unnamed_2
	.align		8
        /*0018*/ 	.dword	_ZN40_INTERNAL_1bd73cd3_4_k_cu_4cc7f278_350024cuda3std3__45__cpo5beginE
	.align		8
        /*0020*/ 	.dword	_ZN40_INTERNAL_1bd73cd3_4_k_cu_4cc7f278_350024cuda3std3__45__cpo3endE
	.align		8
        /*0028*/ 	.dword	_ZN40_INTERNAL_1bd73cd3_4_k_cu_4cc7f278_350024cuda3std3__45__cpo6cbeginE
	.align		8
        /*0030*/ 	.dword	_ZN40_INTERNAL_1bd73cd3_4_k_cu_4cc7f278_350024cuda3std3__45__cpo4cendE
	.align		8
        /*0038*/ 	.dword	_ZN40_INTERNAL_1bd73cd3_4_k_cu_4cc7f278_350024cuda3std3__442_GLOBAL__N__1bd73cd3_4_k_cu_4cc7f278_350026ignoreE
	.align		8
        /*0040*/ 	.dword	_ZN40_INTERNAL_1bd73cd3_4_k_cu_4cc7f278_350024cuda3std3__419piecewise_constructE
	.align		8
        /*0048*/ 	.dword	_ZN40_INTERNAL_1bd73cd3_4_k_cu_4cc7f278_350024cuda3std3__48in_placeE
	.align		8
        /*0050*/ 	.dword	_ZN40_INTERNAL_1bd73cd3_4_k_cu_4cc7f278_350024cuda3std6ranges3__45__cpo4swapE
	.align		8
        /*0058*/ 	.dword	_ZN40_INTERNAL_1bd73cd3_4_k_cu_4cc7f278_350024cuda3std6ranges3__45__cpo9iter_moveE
	.align		8
        /*0060*/ 	.dword	_ZN40_INTERNAL_1bd73cd3_4_k_cu_4cc7f278_350024cute7productE
	.align		8
        /*0068*/ 	.dword	_ZN40_INTERNAL_1bd73cd3_4_k_cu_4cc7f278_350024cute1_E
	.align		8
        /*0070*/ 	.dword	$str$25
	.align		8
        /*0078*/ 	.dword	$str$26
	.align		8
        /*0080*/ 	.dword	$str$27
	.align		8
        /*0088*/ 	.dword	$str$28


//--------------------- .text._ZN7cutlass13device_kernelINS_4gemm6kernel13GemmUniversalIN4cute5tupleIJiiiiEEENS1_10collective13CollectiveMmaINS1_35MainloopSm100TmaUmmaWarpSpecializedILi3ELi2ELi4ENS5_IJNS4_1CILi4EEENSA_ILi2EEENSA_ILi1EEEEEEEENS5_IJNSA_ILi128EEESG_NSA_ILi64EEEEEENS_6half_tENS5_IJSD_llEEESJ_NS5_IJlSD_lEEENS4_8TiledMMAINS4_8MMA_AtomIJNS4_26SM100_MMA_F16BF16_2x1SM_SSISJ_SJ_fLi128ELi128ELNS4_4UMMA5MajorE1ELSQ_0ELNSP_7ScaleInE0ELSR_0EEEEEENS4_6LayoutINS5_IJSD_SD_SD_EEENS5_IJNSA_ILi0EEESW_SW_EEEEENS5_IJNS4_10UnderscoreESZ_SZ_EEEEENS4_28SM100_TMA_2SM_LOAD_MULTICASTENS4_14ComposedLayoutINS4_7SwizzleILi3ELi4ELi3EEENS4_18smem_ptr_flag_bitsILi16EEENSU_INS5_IJSH_NSA_ILi8EEEEEENS5_IJSD_SH_EEEEEEEvNS4_8identityES12_NS13_IS15_S17_NSU_INS5_IJS18_SH_EEENS5_IJSH_SD_EEEEEEEvS1D_EENS_8epilogue10collective18CollectiveEpilogueINS1J_23Sm100TmaWarpSpecializedILi4ELi2ELi16ELb1ELb0EEEJNS5_IJSH_SG_SH_EEENS5_IJNSU_ISH_SD_EENSU_INS5_IJNSA_ILi16EEESC_EEES1A_EEEEESJ_SL_SJ_SL_NS1J_6fusion15FusionCallbacksIS1N_NS1U_17LinearCombinationISJ_fSJ_fLNS_15FloatRoundStyleE2EEES1O_S1T_JEEENS4_5SM1004TMEM4LOAD26SM100_TMEM_LOAD_32dp32b16xENS4_13SM90_TMA_LOADENS13_INS14_ILi1ELi4ELi3EEES17_NSU_INS5_IJS18_S1Q_EEENS5_IJS1Q_SD_EEEEEEENS4_39AutoVectorizingCopyWithAssumedAlignmentILi128EEENS4_14SM90_TMA_STOREES29_S2B_S2B_EEEvvEEEEvNT_6ParamsE --------------------------
	.section	.text._ZN7cutlass13device_kernelINS_4gemm6kernel13GemmUniversalIN4cute5tupleIJiiiiEEENS1_10collective13CollectiveMmaINS1_35MainloopSm100TmaUmmaWarpSpecializedILi3ELi2ELi4ENS5_IJNS4_1CILi4EEENSA_ILi2EEENSA_ILi1EEEEEEEENS5_IJNSA_ILi128EEESG_NSA_ILi64EEEEEENS_6half_tENS5_IJSD_llEEESJ_NS5_IJlSD_lEEENS4_8TiledMMAINS4_8MMA_AtomIJNS4_26SM100_MMA_F16BF16_2x1SM_SSISJ_SJ_fLi128ELi128ELNS4_4UMMA5MajorE1ELSQ_0ELNSP_7ScaleInE0ELSR_0EEEEEENS4_6LayoutINS5_IJSD_SD_SD_EEENS5_IJNSA_ILi0EEESW_SW_EEEEENS5_IJNS4_10UnderscoreESZ_SZ_EEEEENS4_28SM100_TMA_2SM_LOAD_MULTICASTENS4_14ComposedLayoutINS4_7SwizzleILi3ELi4ELi3EEENS4_18smem_ptr_flag_bitsILi16EEENSU_INS5_IJSH_NSA_ILi8EEEEEENS5_IJSD_SH_EEEEEEEvNS4_8identityES12_NS13_IS15_S17_NSU_INS5_IJS18_SH_EEENS5_IJSH_SD_EEEEEEEvS1D_EENS_8epilogue10collective18CollectiveEpilogueINS1J_23Sm100TmaWarpSpecializedILi4ELi2ELi16ELb1ELb0EEEJNS5_IJSH_SG_SH_EEENS5_IJNSU_ISH_SD_EENSU_INS5_IJNSA_ILi16EEESC_EEES1A_EEEEESJ_SL_SJ_SL_NS1J_6fusion15FusionCallbacksIS1N_NS1U_17LinearCombinationISJ_fSJ_fLNS_15FloatRoundStyleE2EEES1O_S1T_JEEENS4_5SM1004TMEM4LOAD26SM100_TMEM_LOAD_32dp32b16xENS4_13SM90_TMA_LOADENS13_INS14_ILi1ELi4ELi3EEES17_NSU_INS5_IJS18_S1Q_EEENS5_IJS1Q_SD_EEEEEEENS4_39AutoVectorizingCopyWithAssumedAlignmentILi128EEENS4_14SM90_TMA_STOREES29_S2B_S2B_EEEvvEEEEvNT_6ParamsE,"ax",@progbits
	.align	128
.text._ZN7cutlass13device_kernelINS_4gemm6kernel13GemmUniversalIN4cute5tupleIJiiiiEEENS1_10collective13CollectiveMmaINS1_35MainloopSm100TmaUmmaWarpSpecializedILi3ELi2ELi4ENS5_IJNS4_1CILi4EEENSA_ILi2EEENSA_ILi1EEEEEEEENS5_IJNSA_ILi128EEESG_NSA_ILi64EEEEEENS_6half_tENS5_IJSD_llEEESJ_NS5_IJlSD_lEEENS4_8TiledMMAINS4_8MMA_AtomIJNS4_26SM100_MMA_F16BF16_2x1SM_SSISJ_SJ_fLi128ELi128ELNS4_4UMMA5MajorE1ELSQ_0ELNSP_7ScaleInE0ELSR_0EEEEEENS4_6LayoutINS5_IJSD_SD_SD_EEENS5_IJNSA_ILi0EEESW_SW_EEEEENS5_IJNS4_10UnderscoreESZ_SZ_EEEEENS4_28SM100_TMA_2SM_LOAD_MULTICASTENS4_14ComposedLayoutINS4_7SwizzleILi3ELi4ELi3EEENS4_18smem_ptr_flag_bitsILi16EEENSU_INS5_IJSH_NSA_ILi8EEEEEENS5_IJSD_SH_EEEEEEEvNS4_8identityES12_NS13_IS15_S17_NSU_INS5_IJS18_SH_EEENS5_IJSH_SD_EEEEEEEvS1D_EENS_8epilogue10collective18CollectiveEpilogueINS1J_23Sm100TmaWarpSpecializedILi4ELi2ELi16ELb1ELb0EEEJNS5_IJSH_SG_SH_EEENS5_IJNSU_ISH_SD_EENSU_INS5_IJNSA_ILi16EEESC_EEES1A_EEEEESJ_SL_SJ_SL_NS1J_6fusion15FusionCallbacksIS1N_NS1U_17LinearCombinationISJ_fSJ_fLNS_15FloatRoundStyleE2EEES1O_S1T_JEEENS4_5SM1004TMEM4LOAD26SM100_TMEM_LOAD_32dp32b16xENS4_13SM90_TMA_LOADENS13_INS14_ILi1ELi4ELi3EEES17_NSU_INS5_IJS18_S1Q_EEENS5_IJS1Q_SD_EEEEEEENS4_39AutoVectorizingCopyWithAssumedAlignmentILi128EEENS4_14SM90_TMA_STOREES29_S2B_S2B_EEEvvEEEEvNT_6ParamsE:
        .type           _ZN7cutlass13device_kernelINS_4gemm6kernel13GemmUniversalIN4cute5tupleIJiiiiEEENS1_10collective13CollectiveMmaINS1_35MainloopSm100TmaUmmaWarpSpecializedILi3ELi2ELi4ENS5_IJNS4_1CILi4EEENSA_ILi2EEENSA_ILi1EEEEEEEENS5_IJNSA_ILi128EEESG_NSA_ILi64EEEEEENS_6half_tENS5_IJSD_llEEESJ_NS5_IJlSD_lEEENS4_8TiledMMAINS4_8MMA_AtomIJNS4_26SM100_MMA_F16BF16_2x1SM_SSISJ_SJ_fLi128ELi128ELNS4_4UMMA5MajorE1ELSQ_0ELNSP_7ScaleInE0ELSR_0EEEEEENS4_6LayoutINS5_IJSD_SD_SD_EEENS5_IJNSA_ILi0EEESW_SW_EEEEENS5_IJNS4_10UnderscoreESZ_SZ_EEEEENS4_28SM100_TMA_2SM_LOAD_MULTICASTENS4_14ComposedLayoutINS4_7SwizzleILi3ELi4ELi3EEENS4_18smem_ptr_flag_bitsILi16EEENSU_INS5_IJSH_NSA_ILi8EEEEEENS5_IJSD_SH_EEEEEEEvNS4_8identityES12_NS13_IS15_S17_NSU_INS5_IJS18_SH_EEENS5_IJSH_SD_EEEEEEEvS1D_EENS_8epilogue10collective18CollectiveEpilogueINS1J_23Sm100TmaWarpSpecializedILi4ELi2ELi16ELb1ELb0EEEJNS5_IJSH_SG_SH_EEENS5_IJNSU_ISH_SD_EENSU_INS5_IJNSA_ILi16EEESC_EEES1A_EEEEESJ_SL_SJ_SL_NS1J_6fusion15FusionCallbacksIS1N_NS1U_17LinearCombinationISJ_fSJ_fLNS_15FloatRoundStyleE2EEES1O_S1T_JEEENS4_5SM1004TMEM4LOAD26SM100_TMEM_LOAD_32dp32b16xENS4_13SM90_TMA_LOADENS13_INS14_ILi1ELi4ELi3EEES17_NSU_INS5_IJS18_S1Q_EEENS5_IJS1Q_SD_EEEEEEENS4_39AutoVectorizingCopyWithAssumedAlignmentILi128EEENS4_14SM90_TMA_STOREES29_S2B_S2B_EEEvvEEEEvNT_6ParamsE,@function
        .size           _ZN7cutlass13device_kernelINS_4gemm6kernel13GemmUniversalIN4cute5tupleIJiiiiEEENS1_10collective13CollectiveMmaINS1_35MainloopSm100TmaUmmaWarpSpecializedILi3ELi2ELi4ENS5_IJNS4_1CILi4EEENSA_ILi2EEENSA_ILi1EEEEEEEENS5_IJNSA_ILi128EEESG_NSA_ILi64EEEEEENS_6half_tENS5_IJSD_llEEESJ_NS5_IJlSD_lEEENS4_8TiledMMAINS4_8MMA_AtomIJNS4_26SM100_MMA_F16BF16_2x1SM_SSISJ_SJ_fLi128ELi128ELNS4_4UMMA5MajorE1ELSQ_0ELNSP_7ScaleInE0ELSR_0EEEEEENS4_6LayoutINS5_IJSD_SD_SD_EEENS5_IJNSA_ILi0EEESW_SW_EEEEENS5_IJNS4_10UnderscoreESZ_SZ_EEEEENS4_28SM100_TMA_2SM_LOAD_MULTICASTENS4_14ComposedLayoutINS4_7SwizzleILi3ELi4ELi3EEENS4_18smem_ptr_flag_bitsILi16EEENSU_INS5_IJSH_NSA_ILi8EEEEEENS5_IJSD_SH_EEEEEEEvNS4_8identityES12_NS13_IS15_S17_NSU_INS5_IJS18_SH_EEENS5_IJSH_SD_EEEEEEEvS1D_EENS_8epilogue10collective18CollectiveEpilogueINS1J_23Sm100TmaWarpSpecializedILi4ELi2ELi16ELb1ELb0EEEJNS5_IJSH_SG_SH_EEENS5_IJNSU_ISH_SD_EENSU_INS5_IJNSA_ILi16EEESC_EEES1A_EEEEESJ_SL_SJ_SL_NS1J_6fusion15FusionCallbacksIS1N_NS1U_17LinearCombinationISJ_fSJ_fLNS_15FloatRoundStyleE2EEES1O_S1T_JEEENS4_5SM1004TMEM4LOAD26SM100_TMEM_LOAD_32dp32b16xENS4_13SM90_TMA_LOADENS13_INS14_ILi1ELi4ELi3EEES17_NSU_INS5_IJS18_S1Q_EEENS5_IJS1Q_SD_EEEEEEENS4_39AutoVectorizingCopyWithAssumedAlignmentILi128EEENS4_14SM90_TMA_STOREES29_S2B_S2B_EEEvvEEEEvNT_6ParamsE,(.L_x_194 - _ZN7cutlass13device_kernelINS_4gemm6kernel13GemmUniversalIN4cute5tupleIJiiiiEEENS1_10collective13CollectiveMmaINS1_35MainloopSm100TmaUmmaWarpSpecializedILi3ELi2ELi4ENS5_IJNS4_1CILi4EEENSA_ILi2EEENSA_ILi1EEEEEEEENS5_IJNSA_ILi128EEESG_NSA_ILi64EEEEEENS_6half_tENS5_IJSD_llEEESJ_NS5_IJlSD_lEEENS4_8TiledMMAINS4_8MMA_AtomIJNS4_26SM100_MMA_F16BF16_2x1SM_SSISJ_SJ_fLi128ELi128ELNS4_4UMMA5MajorE1ELSQ_0ELNSP_7ScaleInE0ELSR_0EEEEEENS4_6LayoutINS5_IJSD_SD_SD_EEENS5_IJNSA_ILi0EEESW_SW_EEEEENS5_IJNS4_10UnderscoreESZ_SZ_EEEEENS4_28SM100_TMA_2SM_LOAD_MULTICASTENS4_14ComposedLayoutINS4_7SwizzleILi3ELi4ELi3EEENS4_18smem_ptr_flag_bitsILi16EEENSU_INS5_IJSH_NSA_ILi8EEEEEENS5_IJSD_SH_EEEEEEEvNS4_8identityES12_NS13_IS15_S17_NSU_INS5_IJS18_SH_EEENS5_IJSH_SD_EEEEEEEvS1D_EENS_8epilogue10collective18CollectiveEpilogueINS1J_23Sm100TmaWarpSpecializedILi4ELi2ELi16ELb1ELb0EEEJNS5_IJSH_SG_SH_EEENS5_IJNSU_ISH_SD_EENSU_INS5_IJNSA_ILi16EEESC_EEES1A_EEEEESJ_SL_SJ_SL_NS1J_6fusion15FusionCallbacksIS1N_NS1U_17LinearCombinationISJ_fSJ_fLNS_15FloatRoundStyleE2EEES1O_S1T_JEEENS4_5SM1004TMEM4LOAD26SM100_TMEM_LOAD_32dp32b16xENS4_13SM90_TMA_LOADENS13_INS14_ILi1ELi4ELi3EEES17_NSU_INS5_IJS18_S1Q_EEENS5_IJS1Q_SD_EEEEEEENS4_39AutoVectorizingCopyWithAssumedAlignmentILi128EEENS4_14SM90_TMA_STOREES29_S2B_S2B_EEEvvEEEEvNT_6ParamsE)
        .other          _ZN7cutlass13device_kernelINS_4gemm6kernel13GemmUniversalIN4cute5tupleIJiiiiEEENS1_10collective13CollectiveMmaINS1_35MainloopSm100TmaUmmaWarpSpecializedILi3ELi2ELi4ENS5_IJNS4_1CILi4EEENSA_ILi2EEENSA_ILi1EEEEEEEENS5_IJNSA_ILi128EEESG_NSA_ILi64EEEEEENS_6half_tENS5_IJSD_llEEESJ_NS5_IJlSD_lEEENS4_8TiledMMAINS4_8MMA_AtomIJNS4_26SM100_MMA_F16BF16_2x1SM_SSISJ_SJ_fLi128ELi128ELNS4_4UMMA5MajorE1ELSQ_0ELNSP_7ScaleInE0ELSR_0EEEEEENS4_6LayoutINS5_IJSD_SD_SD_EEENS5_IJNSA_ILi0EEESW_SW_EEEEENS5_IJNS4_10UnderscoreESZ_SZ_EEEEENS4_28SM100_TMA_2SM_LOAD_MULTICASTENS4_14ComposedLayoutINS4_7SwizzleILi3ELi4ELi3EEENS4_18smem_ptr_flag_bitsILi16EEENSU_INS5_IJSH_NSA_ILi8EEEEEENS5_IJSD_SH_EEEEEEEvNS4_8identityES12_NS13_IS15_S17_NSU_INS5_IJS18_SH_EEENS5_IJSH_SD_EEEEEEEvS1D_EENS_8epilogue10collective18CollectiveEpilogueINS1J_23Sm100TmaWarpSpecializedILi4ELi2ELi16ELb1ELb0EEEJNS5_IJSH_SG_SH_EEENS5_IJNSU_ISH_SD_EENSU_INS5_IJNSA_ILi16EEESC_EEES1A_EEEEESJ_SL_SJ_SL_NS1J_6fusion15FusionCallbacksIS1N_NS1U_17LinearCombinationISJ_fSJ_fLNS_15FloatRoundStyleE2EEES1O_S1T_JEEENS4_5SM1004TMEM4LOAD26SM100_TMEM_LOAD_32dp32b16xENS4_13SM90_TMA_LOADENS13_INS14_ILi1ELi4ELi3EEES17_NSU_INS5_IJS18_S1Q_EEENS5_IJS1Q_SD_EEEEEEENS4_39AutoVectorizingCopyWithAssumedAlignmentILi128EEENS4_14SM90_TMA_STOREES29_S2B_S2B_EEEvvEEEEvNT_6ParamsE,@"STO_CUDA_ENTRY STV_DEFAULT"
_ZN7cutlass13device_kernelINS_4gemm6kernel13GemmUniversalIN4cute5tupleIJiiiiEEENS1_10collective13CollectiveMmaINS1_35MainloopSm100TmaUmmaWarpSpecializedILi3ELi2ELi4ENS5_IJNS4_1CILi4EEENSA_ILi2EEENSA_ILi1EEEEEEEENS5_IJNSA_ILi128EEESG_NSA_ILi64EEEEEENS_6half_tENS5_IJSD_llEEESJ_NS5_IJlSD_lEEENS4_8TiledMMAINS4_8MMA_AtomIJNS4_26SM100_MMA_F16BF16_2x1SM_SSISJ_SJ_fLi128ELi128ELNS4_4UMMA5MajorE1ELSQ_0ELNSP_7ScaleInE0ELSR_0EEEEEENS4_6LayoutINS5_IJSD_SD_SD_EEENS5_IJNSA_ILi0EEESW_SW_EEEEENS5_IJNS4_10UnderscoreESZ_SZ_EEEEENS4_28SM100_TMA_2SM_LOAD_MULTICASTENS4_14ComposedLayoutINS4_7SwizzleILi3ELi4ELi3EEENS4_18smem_ptr_flag_bitsILi16EEENSU_INS5_IJSH_NSA_ILi8EEEEEENS5_IJSD_SH_EEEEEEEvNS4_8identityES12_NS13_IS15_S17_NSU_INS5_IJS18_SH_EEENS5_IJSH_SD_EEEEEEEvS1D_EENS_8epilogue10collective18CollectiveEpilogueINS1J_23Sm100TmaWarpSpecializedILi4ELi2ELi16ELb1ELb0EEEJNS5_IJSH_SG_SH_EEENS5_IJNSU_ISH_SD_EENSU_INS5_IJNSA_ILi16EEESC_EEES1A_EEEEESJ_SL_SJ_SL_NS1J_6fusion15FusionCallbacksIS1N_NS1U_17LinearCombinationISJ_fSJ_fLNS_15FloatRoundStyleE2EEES1O_S1T_JEEENS4_5SM1004TMEM4LOAD26SM100_TMEM_LOAD_32dp32b16xENS4_13SM90_TMA_LOADENS13_INS14_ILi1ELi4ELi3EEES17_NSU_INS5_IJS18_S1Q_EEENS5_IJS1Q_SD_EEEEEEENS4_39AutoVectorizingCopyWithAssumedAlignmentILi128EEENS4_14SM90_TMA_STOREES29_S2B_S2B_EEEvvEEEEvNT_6ParamsE:
[----:B------:R-:W1:Y:S01]  /*0000*/  LDC R1, c[0x0][0x37c] ;  /* 0x0000df00ff017b82 */ /* 0x000e620000000800 */
[----:B------:R-:W2:Y:S01]  /*0010*/  S2R R61, SR_TID.X ;  /* 0x00000000003d7919 */ /* 0x000ea20000002100 */
[----:B------:R-:W3:Y:S06]  /*0020*/  LDCU.64 UR8, c[0x0][0x890] ;  /* 0x00011200ff0877ac */ /* 0x000eec0008000a00 */
[----:B------:R-:W4:Y:S01]  /*0030*/  S2UR UR47, SR_CgaCtaId ;  /* 0x00000000002f79c3 */ /* 0x000f220000008800 */
[----:B------:R-:W-:Y:S02]  /*0040*/  PRMT R50, RZ, 0x7610, R50 ;  /* 0x00007610ff327816 */ /* 0x000fe40000000032 */
[----:B------:R-:W-:-:S02]  /*0050*/  ELECT P0, URZ, PT ;  /* 0x0000000000ff782f */ /* 0x000fc40003800000 */
[----:B---3--:R-:W-:-:S04]  /*0060*/  ISETP.NE.U32.AND P1, PT, RZ, UR8, PT ;  /* 0x00000008ff007c0c */ /* 0x008fc8000bf25070 */
[----:B------:R-:W-:Y:S01]  /*0070*/  ISETP.NE.AND.EX P2, PT, RZ, UR9, PT, P1 ;  /* 0x00000009ff007c0c */ /* 0x000fe2000bf45310 */
[----:B----4-:R-:W-:Y:S02]  /*0080*/  ULOP3.LUT UR46, UR47, 0x1, URZ, 0xc0, !UPT ;  /* 0x000000012f2e7892 */ /* 0x010fe4000f8ec0ff */
[----:B------:R-:W-:Y:S01]  /*0090*/  ULOP3.LUT UR48, UR47, 0x1, URZ, 0x3c, !UPT ;  /* 0x000000012f307892 */ /* 0x000fe2000f8e3cff */
[----:B--2---:R-:W-:-:S05]  /*00a0*/  SHF.R.U32.HI R51, RZ, 0x5, R61 ;  /* 0x00000005ff337819 */ /* 0x004fca000001163d */
[----:B------:R-:W2:Y:S02]  /*00b0*/  SHFL.IDX PT, R0, R51, RZ, 0x1f ;  /* 0x00001fff33007589 */ /* 0x000ea400000e0000 */
[----:B--2---:R-:W-:Y:S02]  /*00c0*/  R2UR UR25, R0 ;  /* 0x00000000001972ca */ /* 0x004fe400000e0000 */
[----:B-1----:R-:W-:Y:S05]  /*00d0*/  @P2 BRA `(.L_x_0) ;  /* 0x0000000000302947 */ /* 0x002fea0003800000 */
[----:B------:R-:W1:Y:S02]  /*00e0*/  LDCU.64 UR4, c[0x0][0x888] ;  /* 0x00011100ff0477ac */ /* 0x000e640008000a00 */
[----:B-1----:R-:W-:-:S04]  /*00f0*/  UISETP.NE.U32.AND UP0, UPT, UR4, URZ, UPT ;  /* 0x000000ff0400728c */ /* 0x002fc8000bf05070 */
[----:B------:R-:W-:-:S09]  /*0100*/  UISETP.NE.AND.EX UP0, UPT, UR5, URZ, UPT, UP0 ;  /* 0x000000ff0500728c */ /* 0x000fd2000bf05300 */
[----:B------:R-:W-:Y:S05]  /*0110*/  BRA.U !UP0, `(.L_x_1) ;  /* 0x0000000108147547 */ /* 0x000fea000b800000 */
[----:B------:R-:W1:Y:S01]  /*0120*/  LDC.64 R2, c[0x0][0x888] ;  /* 0x00022200ff027b82 */ /* 0x000e620000000a00 */
[----:B------:R-:W1:Y:S02]  /*0130*/  LDCU.64 UR4, c[0x0][0x358] ;  /* 0x00006b00ff0477ac */ /* 0x000e640008000a00 */
[----:B-1----:R1:W5:Y:S01]  /*0140*/  LDG.E R27, desc[UR4][R2.64] ;  /* 0x00000004021b7981 */ /* 0x002362000c1e1900 */
[----:B------:R-:W-:Y:S01]  /*0150*/  HFMA2 R50, -RZ, RZ, 0, 5.9604644775390625e-08 ;  /* 0x00000001ff327431 */ /* 0x000fe200000001ff */
[----:B------:R-:W-:Y:S05]  /*0160*/  BRA `(.L_x_0) ;  /* 0x00000000000c7947 */ /* 0x000fea0003800000 */
.L_x_1:
[----:B------:R-:W1:Y:S01]  /*0170*/  LDCU UR4, c[0x0][0x880] ;  /* 0x00011000ff0477ac */ /* 0x000e620008000800 */
[----:B------:R-:W-:Y:S01]  /*0180*/  HFMA2 R50, -RZ, RZ, 0, 5.9604644775390625e-08 ;  /* 0x00000001ff327431 */ /* 0x000fe200000001ff */
[----:B-1----:R-:W-:-:S07]  /*0190*/  MOV R27, UR4 ;  /* 0x00000004001b7c02 */ /* 0x002fce0008000f00 */
.L_x_0:
[----:B------:R-:W2:Y:S02]  /*01a0*/  LDCU.64 UR4, c[0x0][0x8b0] ;  /* 0x00011600ff0477ac */ /* 0x000ea40008000a00 */
[----:B--2---:R-:W-:-:S04]  /*01b0*/  UISETP.NE.U32.AND UP0, UPT, UR4, URZ, UPT ;  /* 0x000000ff0400728c */ /* 0x004fc8000bf05070 */
[----:B------:R-:W-:-:S09]  /*01c0*/  UISETP.NE.AND.EX UP0, UPT, UR5, URZ, UPT, UP0 ;  /* 0x000000ff0500728c */ /* 0x000fd2000bf05300 */
[----:B------:R-:W-:Y:S05]  /*01d0*/  BRA.U UP0, `(.L_x_2) ;  /* 0x0000000100287547 */ /* 0x000fea000b800000 */
[----:B------:R-:W2:Y:S02]  /*01e0*/  LDCU.64 UR4, c[0x0][0x8a8] ;  /* 0x00011500ff0477ac */ /* 0x000ea40008000a00 */
[----:B--2---:R-:W-:-:S04]  /*01f0*/  UISETP.NE.U32.AND UP0, UPT, UR4, URZ, UPT ;  /* 0x000000ff0400728c */ /* 0x004fc8000bf05070 */
[----:B------:R-:W-:-:S09]  /*0200*/  UISETP.NE.AND.EX UP0, UPT, UR5, URZ, UPT, UP0 ;  /* 0x000000ff0500728c */ /* 0x000fd2000bf05300 */
[----:B------:R-:W-:Y:S05]  /*0210*/  BRA.U !UP0, `(.L_x_3) ;  /* 0x0000000108107547 */ /* 0x000fea000b800000 */
[----:B------:R-:W2:Y:S01]  /*0220*/  LDC.64 R24, c[0x0][0x8a8] ;  /* 0x00022a00ff187b82 */ /* 0x000ea20000000a00 */
[----:B------:R-:W2:Y:S02]  /*0230*/  LDCU.64 UR4, c[0x0][0x358] ;  /* 0x00006b00ff0477ac */ /* 0x000ea40008000a00 */
[----:B--2---:R2:W5:Y:S01]  /*0240*/  LDG.E R24, desc[UR4][R24.64] ;  /* 0x0000000418187981 */ /* 0x004562000c1e1900 */
[----:B------:R-:W-:Y:S05]  /*0250*/  BRA `(.L_x_2) ;  /* 0x0000000000087947 */ /* 0x000fea0003800000 */
.L_x_3:
[----:B------:R-:W2:Y:S02]  /*0260*/  LDCU UR4, c[0x0][0x8a0] ;  /* 0x00011400ff0477ac */ /* 0x000ea40008000800 */
[----:B--2---:R-:W-:Y:S02]  /*0270*/  MOV R24, UR4 ;  /* 0x0000000400187c02 */ /* 0x004fe40008000f00 */
.L_x_2:
[----:B------:R-:W-:Y:S01]  /*0280*/  IMAD.U32 R0, RZ, RZ, UR25 ;  /* 0x00000019ff007e24 */ /* 0x000fe2000f8e00ff */
[----:B------:R-:W-:Y:S04]  /*0290*/  BSSY.RECONVERGENT B0, `(.L_x_4) ;  /* 0x000000c000007945 */ /* 0x000fe80003800200 */
[C---:B------:R-:W-:Y:S02]  /*02a0*/  ISETP.NE.OR P3, PT, R0.reuse, 0x1, !P0 ;  /* 0x000000010000780c */ /* 0x040fe40004765670 */
[----:B------:R-:W-:-:S11]  /*02b0*/  ISETP.NE.OR P2, PT, R0, 0x3, !P0 ;  /* 0x000000030000780c */ /* 0x000fd60004745670 */
[----:B------:R-:W-:Y:S05]  /*02c0*/  @P3 BRA `(.L_x_5) ;  /* 0x0000000000203947 */ /* 0x000fea0003800000 */
[----:B------:R-:W3:Y:S02]  /*02d0*/  LDCU.64 UR4, c[0x0][0x348] ;  /* 0x00006900ff0477ac */ /* 0x000ee40008000a00 */
[----:B---3--:R-:W-:Y:S02]  /*02e0*/  UIADD3 UR6, UP1, UPT, UR4, 0x80, URZ ;  /* 0x0000008004067890 */ /* 0x008fe4000ff3e0ff */
[----:B------:R-:W-:Y:S02]  /*02f0*/  UIADD3 UR4, UP0, UPT, UR4, 0x180, URZ ;  /* 0x0000018004047890 */ /* 0x000fe4000ff1e0ff */
[----:B------:R-:W-:Y:S02]  /*0300*/  UIADD3.X UR7, UPT, UPT, URZ, UR5, URZ, UP1, !UPT ;  /* 0x00000005ff077290 */ /* 0x000fe40008ffe4ff */
[----:B------:R-:W-:-:S07]  /*0310*/  UIADD3.X UR5, UPT, UPT, URZ, UR5, URZ, UP0, !UPT ;  /* 0x00000005ff057290 */ /* 0x000fce00087fe4ff */
[----:B------:R3:W-:Y:S02]  /*0320*/  UTMACCTL.PF [UR6] ;  /* 0x00000000060079b9 */ /* 0x0007e40008040000 */
[----:B------:R3:W-:Y:S02]  /*0330*/  UTMACCTL.PF [UR4] ;  /* 0x00000000040079b9 */ /* 0x0007e40008040000 */
[----:B---3--:R-:W-:Y:S01]  /*0340*/  NOP ;  /* 0x0000000000007918 */ /* 0x008fe20000000000 */
.L_x_5:
[----:B------:R-:W-:Y:S05]  /*0350*/  BSYNC.RECONVERGENT B0 ;  /* 0x0000000000007941 */ /* 0x000fea0003800200 */
.L_x_4:
[----:B------:R-:W-:Y:S04]  /*0360*/  BSSY.RECONVERGENT B0, `(.L_x_6) ;  /* 0x000000a000007945 */ /* 0x000fe80003800200 */
        /* <DEDUP_REMOVED lines=9> */
.L_x_7:
[----:B------:R-:W-:Y:S05]  /*0400*/  BSYNC.RECONVERGENT B0 ;  /* 0x0000000000007941 */ /* 0x000fea0003800200 */
.L_x_6:
[----:B------:R-:W3:Y:S01]  /*0410*/  LDCU.64 UR4, c[0x0][0x888] ;  /* 0x00011100ff0477ac */ /* 0x000ee20008000a00 */
[----:B------:R-:W-:Y:S01]  /*0420*/  ISETP.NE.AND.EX P1, PT, RZ, UR9, PT, P1 ;  /* 0x00000009ff007c0c */ /* 0x000fe2000bf25310 */
[----:B------:R-:W-:Y:S01]  /*0430*/  UPLOP3.LUT UP5, UPT, UPT, UPT, UPT, 0x80, 0x8 ;  /* 0x000000000008789c */ /* 0x000fe20003faf070 */
[----:B---3--:R-:W-:-:S04]  /*0440*/  ISETP.NE.U32.AND P2, PT, RZ, UR4, PT ;  /* 0x00000004ff007c0c */ /* 0x008fc8000bf45070 */
[----:B------:R-:W-:-:S13]  /*0450*/  ISETP.NE.AND.EX P2, PT, RZ, UR5, PT, P2 ;  /* 0x00000005ff007c0c */ /* 0x000fda000bf45320 */
[----:B------:R-:W-:Y:S05]  /*0460*/  @P2 BRA P1, `(.L_x_8) ;  /* 0x0000000000282947 */ /* 0x000fea0000800000 */
[----:B------:R-:W-:Y:S01]  /*0470*/  UISETP.NE.U32.AND UP0, UPT, UR8, URZ, UPT ;  /* 0x000000ff0800728c */ /* 0x000fe2000bf05070 */
[----:B-----5:R-:W-:Y:S01]  /*0480*/  FSETP.NEU.AND P1, PT, R27, RZ, PT ;  /* 0x000000ff1b00720b */ /* 0x020fe20003f2d000 */
[----:B------:R-:W-:Y:S02]  /*0490*/  UISETP.NE.U32.AND UP2, UPT, UR4, URZ, UPT ;  /* 0x000000ff0400728c */ /* 0x000fe4000bf45070 */
[----:B------:R-:W-:Y:S02]  /*04a0*/  UISETP.NE.AND.EX UP1, UPT, UR9, URZ, UPT, UP0 ;  /* 0x000000ff0900728c */ /* 0x000fe4000bf25300 */
[----:B------:R-:W-:-:S04]  /*04b0*/  UISETP.NE.AND.EX UP0, UPT, UR5, URZ, UPT, UP2 ;  /* 0x000000ff0500728c */ /* 0x000fc8000bf05320 */
[----:B------:R-:W-:-:S04]  /*04c0*/  USEL UR4, URZ, 0xffffffff, UP0 ;  /* 0xffffffffff047887 */ /* 0x000fc80008000000 */
[----:B------:R-:W-:Y:S01]  /*04d0*/  VOTEU.ANY UP0, P1 ;  /* 0x0000000000ff7886 */ /* 0x000fe20000800100 */
[----:B------:R-:W-:-:S04]  /*04e0*/  @!UP1 USEL UR4, URZ, 0xffffffff, UP0 ;  /* 0xffffffffff049887 */ /* 0x000fc80008000000 */
[----:B------:R-:W-:-:S04]  /*04f0*/  ULOP3.LUT UR4, UR4, 0x1, URZ, 0xc0, !UPT ;  /* 0x0000000104047892 */ /* 0x000fc8000f8ec0ff */
[----:B------:R-:W-:-:S11]  /*0500*/  UISETP.NE.U32.AND UP5, UPT, UR4, 0x1, UPT ;  /* 0x000000010400788c */ /* 0x000fd6000bfa5070 */
.L_x_8:
[----:B------:R-:W3:Y:S01]  /*0510*/  SHFL.IDX PT, R0, R51, RZ, 0x1f ;  /* 0x00001fff33007589 */ /* 0x000ee200000e0000 */
[----:B------:R-:W-:-:S04]  /*0520*/  UISETP.NE.AND UP0, UPT, UR25, 0x2, UPT ;  /* 0x000000021900788c */ /* 0x000fc8000bf05270 */
[----:B------:R-:W-:Y:S02]  /*0530*/  UISETP.EQ.AND UP1, UPT, UR46, URZ, !UP0 ;  /* 0x000000ff2e00728c */ /* 0x000fe4000c722270 */
[----:B------:R-:W-:-:S04]  /*0540*/  USEL UR52, URZ, 0x1, UP0 ;  /* 0x00000001ff347887 */ /* 0x000fc80008000000 */
[----:B------:R-:W-:Y:S02]  /*0550*/  PLOP3.LUT P3, PT, P0, PT, UP1, 0x80, 0x8 ;  /* 0x000000000008781c */ /* 0x000fe4000076f018 */
[----:B---3--:R-:W-:-:S13]  /*0560*/  ISETP.NE.AND P1, PT, R0, RZ, PT ;  /* 0x000000ff0000720c */ /* 0x008fda0003f25270 */
[----:B------:R-:W-:Y:S05]  /*0570*/  @P1 BRA `(.L_x_9) ;  /* 0x00000000004c1947 */ /* 0x000fea0003800000 */
[----:B------:R-:W-:Y:S01]  /*0580*/  UMOV UR4, 0x400 ;  /* 0x0000040000047882 */ /* 0x000fe20000000000 */
[----:B------:R-:W-:Y:S01]  /*0590*/  UMOV UR8, 0x1 ;  /* 0x0000000100087882 */ /* 0x000fe20000000000 */
[----:B------:R-:W-:Y:S01]  /*05a0*/  UMOV UR6, 0x3 ;  /* 0x0000000300067882 */ /* 0x000fe20000000000 */
[----:B------:R-:W-:Y:S02]  /*05b0*/  ULEA UR4, UR47, UR4, 0x18 ;  /* 0x000000042f047291 */ /* 0x000fe4000f8ec0ff */
[----:B------:R-:W-:-:S04]  /*05c0*/  UIADD3 UR8, UPT, UPT, -UR8, 0x100000, URZ ;  /* 0x0010000008087890 */ /* 0x000fc8000fffe1ff */
[----:B------:R-:W-:Y:S02]  /*05d0*/  USHF.L.U32 UR9, UR8, 0xb, URZ ;  /* 0x0000000b08097899 */ /* 0x000fe400080006ff */
[----:B------:R-:W-:Y:S02]  /*05e0*/  USHF.L.U32 UR8, UR8, 0x1, URZ ;  /* 0x0000000108087899 */ /* 0x000fe400080006ff */
[----:B------:R-:W-:-:S04]  /*05f0*/  UIADD3 UR6, UPT, UPT, -UR6, 0x100000, URZ ;  /* 0x0010000006067890 */ /* 0x000fc8000fffe1ff */
[----:B------:R-:W-:Y:S02]  /*0600*/  USHF.L.U32 UR7, UR6, 0xb, URZ ;  /* 0x0000000b06077899 */ /* 0x000fe400080006ff */
[----:B------:R-:W-:Y:S01]  /*0610*/  USHF.L.U32 UR6, UR6, 0x1, URZ ;  /* 0x0000000106067899 */ /* 0x000fe200080006ff */
[----:B------:R-:W-:Y:S01]  /*0620*/  ELECT P1, URZ, PT ;  /* 0x0000000000ff782f */ /* 0x000fe20003820000 */
[----:B------:R-:W3:Y:S02]  /*0630*/  FENCE.VIEW.ASYNC.S ;  /* 0x00000000000073c6 */ /* 0x000ee40000000000 */
[----:B---3--:R3:W4:Y:S08]  /*0640*/  SYNCS.EXCH.64 URZ, [UR4], UR8 ;  /* 0x0000000804ff75b2 */ /* 0x0087300008000100 */
[----:B------:R3:W1:Y:S01]  /*0650*/  SYNCS.EXCH.64 URZ, [UR4+0x18], UR6 ;  /* 0x0000180604ff75b2 */ /* 0x0006620008000100 */
[----:B------:R3:W1:Y:S01]  /*0660*/  SYNCS.EXCH.64 URZ, [UR4+0x8], UR8 ;  /* 0x0000080804ff75b2 */ /* 0x0006620008000100 */
[----:B------:R3:W1:Y:S01]  /*0670*/  SYNCS.EXCH.64 URZ, [UR4+0x20], UR6 ;  /* 0x0000200604ff75b2 */ /* 0x0006620008000100 */
[----:B------:R3:W1:Y:S01]  /*0680*/  SYNCS.EXCH.64 URZ, [UR4+0x10], UR8 ;  /* 0x0000100804ff75b2 */ /* 0x0006620008000100 */
[----:B------:R3:W1:Y:S01]  /*0690*/  SYNCS.EXCH.64 URZ, [UR4+0x28], UR6 ;  /* 0x0000280604ff75b2 */ /* 0x0006620008000100 */
[----:B------:R-:W-:Y:S01]  /*06a0*/  NOP ;  /* 0x0000000000007918 */ /* 0x000fe20000000000 */
.L_x_9:
[----:B------:R-:W2:Y:S01]  /*06b0*/  SHFL.IDX PT, R0, R51, RZ, 0x1f ;  /* 0x00001fff33007589 */ /* 0x000ea200000e0000 */
[----:B------:R-:W-:Y:S01]  /*06c0*/  NOP ;  /* 0x0000000000007918 */ /* 0x000fe20000000000 */
[----:B--2---:R-:W-:-:S13]  /*06d0*/  ISETP.NE.AND P1, PT, R0, 0x1, PT ;  /* 0x000000010000780c */ /* 0x004fda0003f25270 */
[----:B------:R-:W-:Y:S05]  /*06e0*/  @P1 BRA `(.L_x_10) ;  /* 0x0000000000541947 */ /* 0x000fea0003800000 */
[----:B---3--:R-:W-:Y:S01]  /*06f0*/  UMOV UR4, 0x400 ;  /* 0x0000040000047882 */ /* 0x008fe20000000000 */
        /* <DEDUP_REMOVED lines=10> */
[----:B------:R-:W2:Y:S02]  /*07a0*/  FENCE.VIEW.ASYNC.S ;  /* 0x00000000000073c6 */ /* 0x000ea40000000000 */
[----:B--2---:R2:W3:Y:S08]  /*07b0*/  SYNCS.EXCH.64 URZ, [UR4+0x30], UR8 ;  /* 0x0000300804ff75b2 */ /* 0x0044f00008000100 */
[----:B------:R2:W1:Y:S01]  /*07c0*/  SYNCS.EXCH.64 URZ, [UR4+0x50], UR6 ;  /* 0x0000500604ff75b2 */ /* 0x0004620008000100 */
[----:B------:R2:W1:Y:S01]  /*07d0*/  SYNCS.EXCH.64 URZ, [UR4+0x38], UR8 ;  /* 0x0000380804ff75b2 */ /* 0x0004620008000100 */
[----:B------:R2:W1:Y:S01]  /*07e0*/  SYNCS.EXCH.64 URZ, [UR4+0x58], UR6 ;  /* 0x0000580604ff75b2 */ /* 0x0004620008000100 */
[----:B------:R2:W1:Y:S01]  /*07f0*/  SYNCS.EXCH.64 URZ, [UR4+0x40], UR8 ;  /* 0x0000400804ff75b2 */ /* 0x0004620008000100 */
[----:B------:R2:W1:Y:S01]  /*0800*/  SYNCS.EXCH.64 URZ, [UR4+0x60], UR6 ;  /* 0x0000600604ff75b2 */ /* 0x0004620008000100 */
[----:B------:R2:W1:Y:S01]  /*0810*/  SYNCS.EXCH.64 URZ, [UR4+0x48], UR8 ;  /* 0x0000480804ff75b2 */ /* 0x0004620008000100 */
[----:B------:R2:W1:Y:S01]  /*0820*/  SYNCS.EXCH.64 URZ, [UR4+0x68], UR6 ;  /* 0x0000680604ff75b2 */ /* 0x0004620008000100 */
[----:B------:R-:W-:Y:S01]  /*0830*/  NOP ;  /* 0x0000000000007918 */ /* 0x000fe20000000000 */
.L_x_10:
[----:B------:R-:W4:Y:S01]  /*0840*/  SHFL.IDX PT, R0, R51, RZ, 0x1f ;  /* 0x00001fff33007589 */ /* 0x000f2200000e0000 */
[----:B------:R-:W-:Y:S01]  /*0850*/  NOP ;  /* 0x0000000000007918 */ /* 0x000fe20000000000 */
[----:B----4-:R-:W-:-:S13]  /*0860*/  ISETP.NE.AND P1, PT, R0, 0x3, PT ;  /* 0x000000030000780c */ /* 0x010fda0003f25270 */
[----:B------:R-:W-:Y:S05]  /*0870*/  @P1 BRA `(.L_x_11) ;  /* 0x00000000002c1947 */ /* 0x000fea0003800000 */
[----:B--23--:R-:W-:Y:S01]  /*0880*/  UMOV UR6, 0x400 ;  /* 0x0000040000067882 */ /* 0x00cfe20000000000 */
[----:B------:R-:W-:Y:S01]  /*0890*/  UMOV UR4, 0x20 ;  /* 0x0000002000047882 */ /* 0x000fe20000000000 */
[----:B------:R-:W-:Y:S02]  /*08a0*/  ULEA UR6, UR47, UR6, 0x18 ;  /* 0x000000062f067291 */ /* 0x000fe4000f8ec0ff */
[----:B------:R-:W-:-:S04]  /*08b0*/  UIADD3 UR4, UPT, UPT, -UR4, 0x100000, URZ ;  /* 0x0010000004047890 */ /* 0x000fc8000fffe1ff */
[----:B------:R-:W-:Y:S02]  /*08c0*/  USHF.L.U32 UR5, UR4, 0xb, URZ ;  /* 0x0000000b04057899 */ /* 0x000fe400080006ff */
[----:B------:R-:W-:Y:S01]  /*08d0*/  USHF.L.U32 UR4, UR4, 0x1, URZ ;  /* 0x0000000104047899 */ /* 0x000fe200080006ff */
[----:B------:R-:W-:Y:S01]  /*08e0*/  ELECT P1, URZ, PT ;  /* 0x0000000000ff782f */ /* 0x000fe20003820000 */
[----:B------:R-:W2:Y:S10]  /*08f0*/  FENCE.VIEW.ASYNC.S ;  /* 0x00000000000073c6 */ /* 0x000eb40000000000 */
[----:B--2---:R4:W2:Y:S01]  /*0900*/  SYNCS.EXCH.64 URZ, [UR6+0x70], UR4 ;  /* 0x0000700406ff75b2 */ /* 0x0048a20008000100 */
[----:B------:R4:W3:Y:S02]  /*0910*/  SYNCS.EXCH.64 URZ, [UR6+0x78], UR4 ;  /* 0x0000780406ff75b2 */ /* 0x0008e40008000100 */
[----:B----4-:R-:W-:Y:S01]  /*0920*/  NOP ;  /* 0x0000000000007918 */ /* 0x010fe20000000000 */
.L_x_11:
[----:B------:R-:W4:Y:S01]  /*0930*/  SHFL.IDX PT, R0, R51, RZ, 0x1f ;  /* 0x00001fff33007589 */ /* 0x000f2200000e0000 */
[----:B------:R-:W-:Y:S01]  /*0940*/  NOP ;  /* 0x0000000000007918 */ /* 0x000fe20000000000 */
[----:B----4-:R-:W-:-:S13]  /*0950*/  ISETP.NE.AND P1, PT, R0, 0x4, PT ;  /* 0x000000040000780c */ /* 0x010fda0003f25270 */
[----:B------:R-:W-:Y:S05]  /*0960*/  @P1 BRA `(.L_x_12) ;  /* 0x0000000000481947 */ /* 0x000fea0003800000 */
[----:B--23--:R-:W-:Y:S01]  /*0970*/  UMOV UR4, 0x720 ;  /* 0x0000072000047882 */ /* 0x00cfe20000000000 */
[----:B------:R-:W-:Y:S01]  /*0980*/  UMOV UR6, 0x400 ;  /* 0x0000040000067882 */ /* 0x000fe20000000000 */
[----:B------:R-:W-:Y:S01]  /*0990*/  USEL UR4, UR4, 0x620, UP5 ;  /* 0x0000062004047887 */ /* 0x000fe2000a800000 */
        /* <DEDUP_REMOVED lines=10> */
[----:B--2---:R4:W2:Y:S08]  /*0a40*/  SYNCS.EXCH.64 URZ, [UR6+0x80], UR8 ;  /* 0x0000800806ff75b2 */ /* 0x0048b00008000100 */
[----:B------:R4:W3:Y:S01]  /*0a50*/  SYNCS.EXCH.64 URZ, [UR6+0x90], UR4 ;  /* 0x0000900406ff75b2 */ /* 0x0008e20008000100 */
[----:B------:R4:W1:Y:S01]  /*0a60*/  SYNCS.EXCH.64 URZ, [UR6+0x88], UR8 ;  /* 0x0000880806ff75b2 */ /* 0x0008620008000100 */
[----:B------:R4:W1:Y:S02]  /*0a70*/  SYNCS.EXCH.64 URZ, [UR6+0x98], UR4 ;  /* 0x0000980406ff75b2 */ /* 0x0008640008000100 */
[----:B----4-:R-:W-:Y:S01]  /*0a80*/  NOP ;  /* 0x0000000000007918 */ /* 0x010fe20000000000 */
.L_x_12:
[----:B------:R-:W4:Y:S01]  /*0a90*/  SHFL.IDX PT, R0, R51, RZ, 0x1f ;  /* 0x00001fff33007589 */ /* 0x000f2200000e0000 */
[----:B------:R-:W-:Y:S01]  /*0aa0*/  NOP ;  /* 0x0000000000007918 */ /* 0x000fe20000000000 */
[----:B----4-:R-:W-:-:S13]  /*0ab0*/  ISETP.NE.AND P1, PT, R0, 0x5, PT ;  /* 0x000000050000780c */ /* 0x010fda0003f25270 */
[----:B------:R-:W-:Y:S05]  /*0ac0*/  @P1 BRA `(.L_x_13) ;  /* 0x0000000000541947 */ /* 0x000fea0003800000 */
[----:B--23--:R-:W-:Y:S01]  /*0ad0*/  UMOV UR4, 0x400 ;  /* 0x0000040000047882 */ /* 0x00cfe20000000000 */
        /* <DEDUP_REMOVED lines=14> */
[----:B------:R4:W1:Y:S01]  /*0bc0*/  SYNCS.EXCH.64 URZ, [UR4+0xc8], UR8 ;  /* 0x0000c80804ff75b2 */ /* 0x0008620008000100 */
[----:B------:R4:W1:Y:S01]  /*0bd0*/  SYNCS.EXCH.64 URZ, [UR4+0xb0], UR6 ;  /* 0x0000b00604ff75b2 */ /* 0x0008620008000100 */
[----:B------:R4:W1:Y:S01]  /*0be0*/  SYNCS.EXCH.64 URZ, [UR4+0xd0], UR8 ;  /* 0x0000d00804ff75b2 */ /* 0x0008620008000100 */
[----:B------:R4:W1:Y:S01]  /*0bf0*/  SYNCS.EXCH.64 URZ, [UR4+0xb8], UR6 ;  /* 0x0000b80604ff75b2 */ /* 0x0008620008000100 */
[----:B------:R4:W1:Y:S02]  /*0c00*/  SYNCS.EXCH.64 URZ, [UR4+0xd8], UR8 ;  /* 0x0000d80804ff75b2 */ /* 0x0008640008000100 */
[----:B----4-:R-:W-:Y:S01]  /*0c10*/  NOP ;  /* 0x0000000000007918 */ /* 0x010fe20000000000 */
.L_x_13:
[----:B------:R-:W4:Y:S01]  /*0c20*/  SHFL.IDX PT, R0, R51, RZ, 0x1f ;  /* 0x00001fff33007589 */ /* 0x000f2200000e0000 */
[----:B------:R-:W-:Y:S01]  /*0c30*/  ISETP.NE.OR P0, PT, RZ, UR25, !P0 ;  /* 0x00000019ff007c0c */ /* 0x000fe2000c705670 */
        /* <DEDUP_REMOVED lines=12> */
[----:B------:R4:W3:Y:S01]  /*0d00*/  SYNCS.EXCH.64 URZ, [UR4+0xf0], UR6 ;  /* 0x0000f00604ff75b2 */ /* 0x0008e20008000100 */
[----:B------:R4:W1:Y:S01]  /*0d10*/  SYNCS.EXCH.64 URZ, [UR4+0xe8], UR6 ;  /* 0x0000e80604ff75b2 */ /* 0x0008620008000100 */
[----:B------:R4:W1:Y:S02]  /*0d20*/  SYNCS.EXCH.64 URZ, [UR4+0xf8], UR6 ;  /* 0x0000f80604ff75b2 */ /* 0x0008640008000100 */
[----:B----4-:R-:W-:Y:S01]  /*0d30*/  NOP ;  /* 0x0000000000007918 */ /* 0x010fe20000000000 */
.L_x_14:
[----:B------:R-:W-:Y:S01]  /*0d40*/  VOTEU.ALL UP0, P0 ;  /* 0x0000000000ff7886 */ /* 0x000fe20000000000 */
[----:B--23--:R-:W-:Y:S01]  /*0d50*/  UMOV UR4, 0x20 ;  /* 0x0000002000047882 */ /* 0x00cfe20000000000 */
[----:B------:R-:W2:Y:S01]  /*0d60*/  LDCU UR34, c[0x0][0x36c] ;  /* 0x00006d80ff2277ac */ /* 0x000ea20008000800 */
[----:B------:R-:W-:Y:S01]  /*0d70*/  NOP ;  /* 0x0000000000007918 */ /* 0x000fe20000000000 */
[----:B------:R-:W-:Y:S01]  /*0d80*/  LOP3.LUT R0, R61, 0x1f, RZ, 0xc0, !PT ;  /* 0x0000001f3d007812 */ /* 0x000fe200078ec0ff */
[----:B------:R-:W-:Y:S01]  /*0d90*/  @!UP0 UMOV UR6, 0x400 ;  /* 0x0000040000068882 */ /* 0x000fe20000000000 */
[----:B------:R-:W-:-:S04]  /*0da0*/  @!UP0 UIADD3 UR4, UPT, UPT, -UR4, 0x100000, URZ ;  /* 0x0010000004048890 */ /* 0x000fc8000fffe1ff */
[----:B------:R-:W-:Y:S02]  /*0db0*/  @!UP0 USHF.L.U32 UR5, UR4, 0xb, URZ ;  /* 0x0000000b04058899 */ /* 0x000fe400080006ff */
[----:B------:R-:W-:Y:S02]  /*0dc0*/  @!UP0 USHF.L.U32 UR4, UR4, 0x1, URZ ;  /* 0x0000000104048899 */ /* 0x000fe400080006ff */
[----:B------:R-:W-:Y:S01]  /*0dd0*/  @!UP0 ULEA UR6, UR47, UR6, 0x18 ;  /* 0x000000062f068291 */ /* 0x000fe2000f8ec0ff */
[----:B------:R-:W-:Y:S01]  /*0de0*/  VOTEU.ALL UP0, P0 ;  /* 0x0000000000ff7886 */ /* 0x000fe20000000000 */
[----:B------:R-:W-:Y:S02]  /*0df0*/  UISETP.NE.AND UP6, UPT, UR25, URZ, UPT ;  /* 0x000000ff1900728c */ /* 0x000fe4000bfc5270 */
[----:B--2---:R-:W-:Y:S01]  /*0e00*/  UISETP.EQ.U32.AND UP1, UPT, UR34, 0x1, UPT ;  /* 0x000000012200788c */ /* 0x004fe2000bf22070 */
[----:B------:R-:W2:Y:S07]  /*0e10*/  FENCE.VIEW.ASYNC.S ;  /* 0x00000000000073c6 */ /* 0x000eae0000000000 */
[----:B--2---:R2:W3:Y:S01]  /*0e20*/  @!UP0 SYNCS.EXCH.64 URZ, [UR6+0x100], UR4 ;  /* 0x0001000406ff85b2 */ /* 0x0044e20008000100 */
[----:B------:R-:W-:Y:S05]  /*0e30*/  BRA.U !UP1, `(.L_x_15) ;  /* 0x0000000109087547 */ /* 0x000fea000b800000 */
[----:B-1-3--:R-:W-:Y:S01]  /*0e40*/  UCGABAR_ARV ;  /* 0x00000000000079c7 */ /* 0x00afe20008000000 */
[----:B------:R-:W-:Y:S05]  /*0e50*/  BRA `(.L_x_16) ;  /* 0x0000000000047947 */ /* 0x000fea0003800000 */
.L_x_15:
[----:B-1-3--:R-:W-:Y:S01]  /*0e60*/  NOP ;  /* 0x0000000000007918 */ /* 0x00afe20000000000 */
.L_x_16:
[----:B------:R-:W1:Y:S01]  /*0e70*/  S2UR UR20, SR_CTAID.Y ;  /* 0x00000000001479c3 */ /* 0x000e620000002600 */
[----:B------:R-:W-:-:S05]  /*0e80*/  CS2R.32 R52, SR_CgaSize ;  /* 0x0000000000347805 */ /* 0x000fca0000008a00 */
[----:B------:R-:W-:-:S05]  /*0e90*/  IMAD R52, R52, -0xa0, RZ ;  /* 0xffffff6034347824 */ /* 0x000fca00078e02ff */
[----:B--2---:R-:W-:-:S14]  /*0ea0*/  R2UR UR4, R52 ;  /* 0x00000000340472ca */ /* 0x004fdc00000e0000 */
[----:B------:R-:W2:Y:S01]  /*0eb0*/  LDCU UR4, c[0x0][UR4+0x2b4] ;  /* 0x00005680040477ac */ /* 0x000ea20008000800 */
[----:B------:R-:W-:-:S05]  /*0ec0*/  CS2R.32 R52, SR_CgaSize ;  /* 0x0000000000347805 */ /* 0x000fca0000008a00 */
[----:B------:R-:W-:-:S05]  /*0ed0*/  IMAD R52, R52, -0xa0, RZ ;  /* 0xffffff6034347824 */ /* 0x000fca00078e02ff */
[----:B------:R-:W-:-:S14]  /*0ee0*/  R2UR UR5, R52 ;  /* 0x00000000340572ca */ /* 0x000fdc00000e0000 */
[----:B------:R-:W3:Y:S01]  /*0ef0*/  LDCU UR5, c[0x0][UR5+0x2b0] ;  /* 0x00005600050577ac */ /* 0x000ee20008000800 */
[----:B------:R-:W4:Y:S01]  /*0f00*/  S2UR UR28, SR_CTAID.X ;  /* 0x00000000001c79c3 */ /* 0x000f220000002500 */
[----:B------:R-:W-:-:S05]  /*0f10*/  CS2R.32 R52, SR_CgaSize ;  /* 0x0000000000347805 */ /* 0x000fca0000008a00 */
[----:B------:R-:W-:-:S05]  /*0f20*/  IMAD R52, R52, -0xa0, RZ ;  /* 0xffffff6034347824 */ /* 0x000fca00078e02ff */
[----:B------:R-:W-:-:S14]  /*0f30*/  R2UR UR8, R52 ;  /* 0x00000000340872ca */ /* 0x000fdc00000e0000 */
[----:B------:R-:W3:Y:S01]  /*0f40*/  LDCU UR8, c[0x0][UR8+0x2a4] ;  /* 0x00005480080877ac */ /* 0x000ee20008000800 */
[----:B------:R-:W-:-:S05]  /*0f50*/  CS2R.32 R52, SR_CgaSize ;  /* 0x0000000000347805 */ /* 0x000fca0000008a00 */
[----:B------:R-:W-:-:S05]  /*0f60*/  IMAD R52, R52, -0xa0, RZ ;  /* 0xffffff6034347824 */ /* 0x000fca00078e02ff */
[----:B------:R-:W-:-:S14]  /*0f70*/  R2UR UR63, R52 ;  /* 0x00000000343f72ca */ /* 0x000fdc00000e0000 */
[----:B------:R-:W3:Y:S01]  /*0f80*/  LDCU UR63, c[0x0][UR63+0x2a0] ;  /* 0x000054003f3f77ac */ /* 0x000ee20008000800 */
[----:B------:R-:W-:Y:S02]  /*0f90*/  USHF.L.U32 UR27, UR47, 0x9, URZ ;  /* 0x000000092f1b7899 */ /* 0x000fe400080006ff */
[----:B------:R-:W-:Y:S02]  /*0fa0*/  USHF.L.U32 UR29, UR47, 0x3, URZ ;  /* 0x000000032f1d7899 */ /* 0x000fe400080006ff */
[----:B------:R-:W-:Y:S02]  /*0fb0*/  USHF.L.U32 UR26, UR47, 0xa, URZ ;  /* 0x0000000a2f1a7899 */ /* 0x000fe400080006ff */
[----:B------:R-:W-:Y:S01]  /*0fc0*/  USHF.L.U32 UR11, UR47, 0x4, URZ ;  /* 0x000000042f0b7899 */ /* 0x000fe200080006ff */
[----:B-1----:R-:W-:Y:S01]  /*0fd0*/  I2FP.F32.U32 R2, UR20 ;  /* 0x0000001400027c45 */ /* 0x002fe20008201000 */
[----:B------:R-:W-:Y:S01]  /*0fe0*/  UMOV UR12, 0x11 ;  /* 0x00000011000c7882 */ /* 0x000fe20000000000 */
[----:B------:R-:W-:Y:S01]  /*0ff0*/  UMOV UR13, 0x5 ;  /* 0x00000005000d7882 */ /* 0x000fe20000000000 */
[----:B------:R-:W1:Y:S02]  /*1000*/  LDCU UR30, c[0x0][0xb24] ;  /* 0x00016480ff1e77ac */ /* 0x000e640008000800 */
[----:B--2---:R-:W-:Y:S01]  /*1010*/  FMUL R2, R2, UR4 ;  /* 0x0000000402027c20 */ /* 0x004fe20008400000 */
[----:B------:R-:W-:Y:S01]  /*1020*/  ULOP3.LUT UR4, UR46, 0x4, UR47, 0xf8, !UPT ;  /* 0x000000042e047892 */ /* 0x000fe2000f8ef82f */
[----:B----4-:R-:W-:Y:S01]  /*1030*/  I2FP.F32.U32 R3, UR28 ;  /* 0x0000001c00037c45 */ /* 0x010fe20008201000 */
[----:B------:R-:W2:Y:S03]  /*1040*/  LDCU UR45, c[0x0][0xb24] ;  /* 0x00016480ff2d77ac */ /* 0x000ea60008000800 */
[----:B------:R-:W4:Y:S01]  /*1050*/  F2I.U32.TRUNC.NTZ R2, R2 ;  /* 0x0000000200027305 */ /* 0x000f22000020f000 */
[----:B---3--:R-:W-:Y:S01]  /*1060*/  FMUL R3, R3, UR5 ;  /* 0x0000000503037c20 */ /* 0x008fe20008400000 */
[----:B------:R-:W-:-:S02]  /*1070*/  UISETP.GT.U32.AND UP0, UPT, UR4, 0xffff, UPT ;  /* 0x0000ffff0400788c */ /* 0x000fc4000bf04070 */
[----:B------:R-:W-:Y:S02]  /*1080*/  ULOP3.LUT UR5, UR47, 0x3, URZ, 0xc0, !UPT ;  /* 0x000000032f057892 */ /* 0x000fe4000f8ec0ff */
[----:B------:R-:W-:Y:S02]  /*1090*/  USEL UR21, UR4, 0xffff, !UP0 ;  /* 0x0000ffff04157887 */ /* 0x000fe4000c000000 */
[----:B------:R-:W3:Y:S01]  /*10a0*/  F2I.U32.TRUNC.NTZ R3, R3 ;  /* 0x0000000300037305 */ /* 0x000ee2000020f000 */
[----:B------:R-:W-:Y:S01]  /*10b0*/  UISETP.GT.U32.AND UP1, UPT, UR5, 0xffff, UPT ;  /* 0x0000ffff0500788c */ /* 0x000fe2000bf24070 */
[----:B------:R-:W1:Y:S01]  /*10c0*/  LDCU UR33, c[0x0][0xb30] ;  /* 0x00016600ff2177ac */ /* 0x000e620008000800 */
[----:B----4-:R-:W-:Y:S02]  /*10d0*/  R2UR UR7, R2 ;  /* 0x00000000020772ca */ /* 0x010fe400000e0000 */
[----:B------:R-:W-:Y:S01]  /*10e0*/  USEL UR24, UR5, 0xffff, !UP1 ;  /* 0x0000ffff05187887 */ /* 0x000fe2000c800000 */
[----:B------:R-:W-:Y:S01]  /*10f0*/  PRMT R2, RZ, 0x7610, R2 ;  /* 0x00007610ff027816 */ /* 0x000fe20000000002 */
[----:B------:R-:W-:Y:S01]  /*1100*/  USHF.L.U32 UR49, UR28, 0x6, URZ ;  /* 0x000000061c317899 */ /* 0x000fe200080006ff */
[----:B---3--:R-:W-:-:S02]  /*1110*/  R2UR UR6, R3 ;  /* 0x00000000030672ca */ /* 0x008fc400000e0000 */
[----:B------:R-:W-:-:S06]  /*1120*/  PRMT R3, RZ, 0x7610, R3 ;  /* 0x00007610ff037816 */ /* 0x000fcc0000000003 */
[----:B------:R-:W-:-:S04]  /*1130*/  UIADD3 UR4, UPT, UPT, -UR7, URZ, URZ ;  /* 0x000000ff07047290 */ /* 0x000fc8000fffe1ff */
[----:B------:R-:W-:Y:S02]  /*1140*/  UIMAD UR4, UR8, UR4, UR20 ;  /* 0x00000004080472a4 */ /* 0x000fe4000f8e0214 */
[----:B------:R-:W-:-:S04]  /*1150*/  UIADD3 UR5, UPT, UPT, -UR6, URZ, URZ ;  /* 0x000000ff06057290 */ /* 0x000fc8000fffe1ff */
[----:B------:R-:W-:Y:S01]  /*1160*/  IMAD.U32 R52, RZ, RZ, UR4 ;  /* 0x00000004ff347e24 */ /* 0x000fe2000f8e00ff */
[----:B------:R-:W-:Y:S01]  /*1170*/  UIMAD UR63, UR63, UR5, UR28 ;  /* 0x000000053f3f72a4 */ /* 0x000fe2000f8e021c */
[----:B-12---:R-:W-:Y:S11]  /*1180*/  BRA.U UP6, `(.L_x_17) ;  /* 0x0000000106687547 */ /* 0x006ff6000b800000 */
[----:B------:R-:W-:Y:S01]  /*1190*/  R2UR UR14, R52 ;  /* 0x00000000340e72ca */ /* 0x000fe200000e0000 */
[----:B------:R-:W-:Y:S02]  /*11a0*/  ULOP3.LUT UR4, UR63, 0x2, URZ, 0x3c, !UPT ;  /* 0x000000023f047892 */ /* 0x000fe4000f8e3cff */
[----:B------:R-:W-:-:S10]  /*11b0*/  ULOP3.LUT UR10, UR63, 0xfffffffe, URZ, 0xc0, !UPT ;  /* 0xfffffffe3f0a7892 */ /* 0x000fd4000f8ec0ff */
[----:B------:R-:W-:Y:S02]  /*11c0*/  UISETP.NE.AND UP0, UPT, UR14, URZ, UPT ;  /* 0x000000ff0e00728c */ /* 0x000fe4000bf05270 */
[----:B------:R-:W-:Y:S02]  /*11d0*/  UISETP.NE.AND UP2, UPT, UR14, 0x1, UPT ;  /* 0x000000010e00788c */ /* 0x000fe4000bf45270 */
[----:B------:R-:W-:Y:S02]  /*11e0*/  UISETP.GT.U32.AND UP4, UPT, UR63, 0x1, UP0 ;  /* 0x000000013f00788c */ /* 0x000fe40008784070 */
[----:B------:R-:W-:Y:S02]  /*11f0*/  UISETP.GT.U32.AND UP3, UPT, UR63, 0x1, UP2 ;  /* 0x000000013f00788c */ /* 0x000fe40009764070 */
[----:B------:R-:W-:Y:S02]  /*1200*/  UISETP.GT.U32.AND UP1, UPT, UR4, 0x1, UP0 ;  /* 0x000000010400788c */ /* 0x000fe40008724070 */
[----:B------:R-:W-:-:S02]  /*1210*/  UISETP.GT.U32.AND UP0, UPT, UR4, 0x1, UP2 ;  /* 0x000000010400788c */ /* 0x000fc40009704070 */
[----:B------:R-:W-:Y:S02]  /*1220*/  USEL UR6, URZ, 0x1, UP4 ;  /* 0x00000001ff067887 */ /* 0x000fe4000a000000 */
[----:B------:R-:W-:Y:S02]  /*1230*/  USEL UR5, URZ, 0x10, UP3 ;  /* 0x00000010ff057887 */ /* 0x000fe40009800000 */
[----:B------:R-:W-:Y:S02]  /*1240*/  USEL UR4, URZ, 0x2, UP4 ;  /* 0x00000002ff047887 */ /* 0x000fe4000a000000 */
[----:B------:R-:W-:Y:S02]  /*1250*/  USEL UR9, URZ, 0x20, UP3 ;  /* 0x00000020ff097887 */ /* 0x000fe40009800000 */
[----:B------:R-:W-:Y:S02]  /*1260*/  USEL UR8, URZ, 0x4, UP1 ;  /* 0x00000004ff087887 */ /* 0x000fe40008800000 */
[----:B------:R-:W-:-:S02]  /*1270*/  UIADD3 UR4, UPT, UPT, UR4, UR5, UR6 ;  /* 0x0000000504047290 */ /* 0x000fc4000fffe006 */
[----:B------:R-:W-:Y:S02]  /*1280*/  USEL UR6, URZ, 0x8, UP1 ;  /* 0x00000008ff067887 */ /* 0x000fe40008800000 */
[----:B------:R-:W-:Y:S02]  /*1290*/  USEL UR7, URZ, 0x40, UP0 ;  /* 0x00000040ff077887 */ /* 0x000fe40008000000 */
[----:B------:R-:W-:Y:S02]  /*12a0*/  UIADD3 UR5, UPT, UPT, UR8, UR9, UR4 ;  /* 0x0000000908057290 */ /* 0x000fe4000fffe004 */
[----:B------:R-:W-:Y:S02]  /*12b0*/  ULEA UR4, UR14, UR10, 0x2 ;  /* 0x0000000a0e047291 */ /* 0x000fe4000f8e10ff */
[----:B------:R-:W-:Y:S02]  /*12c0*/  USEL UR8, URZ, 0x80, UP0 ;  /* 0x00000080ff087887 */ /* 0x000fe40008000000 */
[----:B------:R-:W-:-:S03]  /*12d0*/  UIADD3 UR5, UPT, UPT, UR6, UR7, UR5 ;  /* 0x0000000706057290 */ /* 0x000fc6000fffe005 */
[----:B------:R-:W-:Y:S01]  /*12e0*/  UMOV UR6, 0x3 ;  /* 0x0000000300067882 */ /* 0x000fe20000000000 */
[----:B------:R-:W-:Y:S02]  /*12f0*/  UIADD3 UR5, UPT, UPT, UR5, UR8, URZ ;  /* 0x0000000805057290 */ /* 0x000fe4000fffe0ff */
[----:B------:R-:W-:-:S04]  /*1300*/  USHF.L.U32 UR4, UR6, UR4, URZ ;  /* 0x0000000406047299 */ /* 0x000fc800080006ff */
[----:B------:R-:W-:Y:S02]  /*1310*/  MOV R3, UR5 ;  /* 0x0000000500037c02 */ /* 0x000fe40008000f00 */
[----:B------:R-:W-:-:S07]  /*1320*/  IMAD.U32 R2, RZ, RZ, UR4 ;  /* 0x00000004ff027e24 */ /* 0x000fce000f8e00ff */
.L_x_17:
[----:B------:R-:W1:Y:S01]  /*1330*/  S2UR UR36, SR_CTAID.Z ;  /* 0x00000000002479c3 */ /* 0x000e620000002700 */
[----:B------:R-:W-:Y:S02]  /*1340*/  UISETP.GE.AND UP0, UPT, UR30, 0x1, UPT ;  /* 0x000000011e00788c */ /* 0x000fe4000bf06270 */
[----:B------:R-:W-:Y:S02]  /*1350*/  ULOP3.LUT UR24, UR24, 0xffff, URZ, 0xc0, !UPT ;  /* 0x0000ffff18187892 */ /* 0x000fe4000f8ec0ff */
[----:B------:R-:W-:Y:S02]  /*1360*/  ULOP3.LUT UR21, UR21, 0xffff, URZ, 0xc0, !UPT ;  /* 0x0000ffff15157892 */ /* 0x000fe4000f8ec0ff */
[----:B------:R-:W-:Y:S02]  /*1370*/  UISETP.NE.AND UP3, UPT, UR25, 0x2, UPT ;  /* 0x000000021900788c */ /* 0x000fe4000bf65270 */
[----:B------:R-:W-:Y:S02]  /*1380*/  ULOP3.LUT UR27, UR27, 0x800, URZ, 0xc0, !UPT ;  /* 0x000008001b1b7892 */ /* 0x000fe4000f8ec0ff */
[----:B------:R-:W-:-:S02]  /*1390*/  ULOP3.LUT UR29, UR29, 0x20, URZ, 0xc0, !UPT ;  /* 0x000000201d1d7892 */ /* 0x000fc4000f8ec0ff */
[----:B------:R-:W-:Y:S02]  /*13a0*/  ULOP3.LUT UR26, UR26, 0x800, URZ, 0xc0, !UPT ;  /* 0x000008001a1a7892 */ /* 0x000fe4000f8ec0ff */
[----:B------:R-:W-:Y:S02]  /*13b0*/  ULOP3.LUT UR32, UR11, 0x20, URZ, 0xc0, !UPT ;  /* 0x000000200b207892 */ /* 0x000fe4000f8ec0ff */
[----:B------:R-:W-:Y:S02]  /*13c0*/  ULOP3.LUT UR49, UR49, 0x40, URZ, 0xc0, !UPT ;  /* 0x0000004031317892 */ /* 0x000fe4000f8ec0ff */
[----:B------:R-:W-:Y:S02]  /*13d0*/  USHF.L.U32 UR24, UR12, UR24, URZ ;  /* 0x000000180c187299 */ /* 0x000fe400080006ff */
[----:B------:R-:W-:Y:S01]  /*13e0*/  USHF.L.U32 UR21, UR13, UR21, URZ ;  /* 0x000000150d157299 */ /* 0x000fe200080006ff */
[----:B------:R-:W-:Y:S11]  /*13f0*/  BRA.U !UP0, `(.L_x_18) ;  /* 0x0000000108d47547 */ /* 0x000ff6000b800000 */
[----:B------:R-:W2:Y:S01]  /*1400*/  LDCU.128 UR12, c[0x0][0xb10] ;  /* 0x00016200ff0c77ac */ /* 0x000ea20008000c00 */
[----:B------:R-:W3:Y:S01]  /*1410*/  LDCU UR6, c[0x0][0x370] ;  /* 0x00006e00ff0677ac */ /* 0x000ee20008000800 */
[----:B------:R-:W4:Y:S01]  /*1420*/  LDCU UR5, c[0x0][0x374] ;  /* 0x00006e80ff0577ac */ /* 0x000f220008000800 */
[----:B------:R-:W1:Y:S01]  /*1430*/  LDCU UR31, c[0x0][0xb0c] ;  /* 0x00016180ff1f77ac */ /* 0x000e620008000800 */
[----:B------:R-:W1:Y:S01]  /*1440*/  LDCU UR7, c[0x0][0xb20] ;  /* 0x00016400ff0777ac */ /* 0x000e620008000800 */
[----:B------:R-:W1:Y:S01]  /*1450*/  LDCU.64 UR8, c[0x0][0xb28] ;  /* 0x00016500ff0877ac */ /* 0x000e620008000a00 */
[----:B--2---:R-:W-:Y:S02]  /*1460*/  UISETP.NE.AND UP0, UPT, UR14, 0x1, UPT ;  /* 0x000000010e00788c */ /* 0x004fe4000bf05270 */
[----:B----4-:R-:W-:Y:S02]  /*1470*/  UIMAD.WIDE.U32 UR10, UR5, UR15, URZ ;  /* 0x0000000f050a72a5 */ /* 0x010fe4000f8e00ff */
[----:B---3--:R-:W-:-:S02]  /*1480*/  UIMAD.WIDE.U32 UR18, UR6, UR12, URZ ;  /* 0x0000000c061272a5 */ /* 0x008fc4000f8e00ff */
[----:B-1----:R-:W-:Y:S02]  /*1490*/  UISETP.NE.AND UP1, UPT, UR31, 0x1, UPT ;  /* 0x000000011f00788c */ /* 0x002fe4000bf25270 */
[----:B------:R-:W-:Y:S01]  /*14a0*/  UISETP.NE.AND UP2, UPT, UR30, 0x1, UPT ;  /* 0x000000011e00788c */ /* 0x000fe2000bf45270 */
[----:B------:R-:W-:Y:S02]  /*14b0*/  UMOV UR10, UR11 ;  /* 0x0000000b000a7c82 */ /* 0x000fe40008000000 */
[----:B------:R-:W-:Y:S01]  /*14c0*/  UMOV UR18, UR19 ;  /* 0x0000001300127c82 */ /* 0x000fe20008000000 */
[----:B------:R-:W-:Y:S02]  /*14d0*/  @UP0 USHF.R.U32.HI UR5, URZ, UR7, UR10 ;  /* 0x00000007ff050299 */ /* 0x000fe4000801160a */
[----:B------:R-:W-:Y:S02]  /*14e0*/  UIMAD.WIDE.U32 UR22, UR20, UR15, URZ ;  /* 0x0000000f141672a5 */ /* 0x000fe4000f8e00ff */
[----:B------:R-:W-:-:S02]  /*14f0*/  UIMAD.WIDE.U32 UR10, UR5, UR8, URZ ;  /* 0x00000008050a72a5 */ /* 0x000fc4000f8e00ff */
[----:B------:R-:W-:Y:S02]  /*1500*/  @UP1 USHF.R.U32.HI UR6, URZ, UR13, UR18 ;  /* 0x0000000dff061299 */ /* 0x000fe40008011612 */
[----:B------:R-:W-:Y:S02]  /*1510*/  UIMAD.WIDE.U32 UR16, UR28, UR12, URZ ;  /* 0x0000000c1c1072a5 */ /* 0x000fe4000f8e00ff */
[----:B------:R-:W-:Y:S01]  /*1520*/  UIMAD.WIDE.U32 UR18, UR6, UR8, URZ ;  /* 0x00000008061272a5 */ /* 0x000fe2000f8e00ff */
[----:B------:R-:W-:Y:S01]  /*1530*/  UMOV UR4, UR23 ;  /* 0x0000001700047c82 */ /* 0x000fe20008000000 */
[----:B------:R-:W-:Y:S01]  /*1540*/  UMOV UR10, UR11 ;  /* 0x0000000b000a7c82 */ /* 0x000fe20008000000 */
[----:B------:R-:W-:Y:S02]  /*1550*/  USHF.R.U32.HI UR4, URZ, UR7, UR4 ;  /* 0x00000007ff047299 */ /* 0x000fe40008011604 */
[----:B------:R-:W-:Y:S01]  /*1560*/  @UP2 USHF.R.U32.HI UR5, URZ, UR9, UR10 ;  /* 0x00000009ff052299 */ /* 0x000fe2000801160a */
[----:B------:R-:W-:Y:S01]  /*1570*/  UMOV UR16, UR17 ;  /* 0x0000001100107c82 */ /* 0x000fe20008000000 */
[----:B------:R-:W-:Y:S01]  /*1580*/  UMOV UR18, UR19 ;  /* 0x0000001300127c82 */ /* 0x000fe20008000000 */
[----:B------:R-:W-:-:S02]  /*1590*/  USHF.R.U32.HI UR13, URZ, UR13, UR16 ;  /* 0x0000000dff0d7299 */ /* 0x000fc40008011610 */
[----:B------:R-:W-:Y:S02]  /*15a0*/  USEL UR4, UR20, UR4, !UP0 ;  /* 0x0000000414047287 */ /* 0x000fe4000c000000 */
[----:B------:R-:W-:Y:S02]  /*15b0*/  @UP2 USHF.R.U32.HI UR6, URZ, UR9, UR18 ;  /* 0x00000009ff062299 */ /* 0x000fe40008011612 */
[----:B------:R-:W-:Y:S02]  /*15c0*/  UIMAD UR7, UR5, UR30, URZ ;  /* 0x0000001e050772a4 */ /* 0x000fe4000f8e02ff */
[----:B------:R-:W-:Y:S02]  /*15d0*/  USEL UR5, UR28, UR13, !UP1 ;  /* 0x0000000d1c057287 */ /* 0x000fe4000c800000 */
[----:B------:R-:W-:Y:S02]  /*15e0*/  UIMAD UR12, UR6, UR30, URZ ;  /* 0x0000001e060c72a4 */ /* 0x000fe4000f8e02ff */
[----:B------:R-:W-:-:S02]  /*15f0*/  UISETP.GE.AND UP0, UPT, UR4, UR7, UPT ;  /* 0x000000070400728c */ /* 0x000fc4000bf06270 */
[----:B------:R-:W-:Y:S02]  /*1600*/  UIMAD.WIDE.U32 UR10, UR4, UR8, URZ ;  /* 0x00000008040a72a5 */ /* 0x000fe4000f8e00ff */
[----:B------:R-:W-:Y:S02]  /*1610*/  UISETP.GE.OR UP0, UPT, UR5, UR12, UP0 ;  /* 0x0000000c0500728c */ /* 0x000fe40008706670 */
[----:B------:R-:W-:Y:S02]  /*1620*/  UIMAD.WIDE.U32 UR12, UR5, UR8, URZ ;  /* 0x00000008050c72a5 */ /* 0x000fe4000f8e00ff */
[----:B------:R-:W-:Y:S01]  /*1630*/  UIADD3 UR10, UPT, UPT, -UR4, URZ, URZ ;  /* 0x000000ff040a7290 */ /* 0x000fe2000fffe1ff */
[----:B------:R-:W-:Y:S01]  /*1640*/  UMOV UR8, UR11 ;  /* 0x0000000b00087c82 */ /* 0x000fe20008000000 */
[----:B------:R-:W-:Y:S02]  /*1650*/  UIADD3 UR11, UPT, UPT, -UR5, URZ, URZ ;  /* 0x000000ff050b7290 */ /* 0x000fe4000fffe1ff */
[----:B------:R-:W-:-:S03]  /*1660*/  USHF.R.U32.HI UR8, URZ, UR9, UR8 ;  /* 0x00000009ff087299 */ /* 0x000fc60008011608 */
[----:B------:R-:W-:Y:S01]  /*1670*/  @!UP0 UMOV UR7, UR13 ;  /* 0x0000000d00078c82 */ /* 0x000fe20008000000 */
[----:B------:R-:W-:Y:S02]  /*1680*/  UIMAD UR20, UR14, UR10, UR20 ;  /* 0x0000000a0e1472a4 */ /* 0x000fe4000f8e0214 */
[----:B------:R-:W-:Y:S02]  /*1690*/  USEL UR8, UR4, UR8, !UP2 ;  /* 0x0000000804087287 */ /* 0x000fe4000d000000 */
[----:B------:R-:W-:Y:S02]  /*16a0*/  @!UP0 USHF.R.U32.HI UR7, URZ, UR9, UR7 ;  /* 0x00000009ff078299 */ /* 0x000fe40008011607 */
[----:B------:R-:W-:Y:S02]  /*16b0*/  UIADD3 UR9, UPT, UPT, -UR8, URZ, URZ ;  /* 0x000000ff08097290 */ /* 0x000fe4000fffe1ff */
[----:B------:R-:W-:Y:S02]  /*16c0*/  @!UP0 USEL UR7, UR5, UR7, !UP2 ;  /* 0x0000000705078287 */ /* 0x000fe4000d000000 */
[----:B------:R-:W-:-:S02]  /*16d0*/  UIMAD UR9, UR30, UR9, UR4 ;  /* 0x000000091e0972a4 */ /* 0x000fc4000f8e0204 */
[----:B------:R-:W-:Y:S02]  /*16e0*/  @!UP0 UIADD3 UR8, UPT, UPT, UR8, -UR7, URZ ;  /* 0x8000000708088290 */ /* 0x000fe4000fffe0ff */
[----:B------:R-:W-:Y:S02]  /*16f0*/  @!UP0 UIMAD UR6, UR9, UR6, UR7 ;  /* 0x00000006090682a4 */ /* 0x000fe4000f8e0207 */
[----:B------:R-:W-:Y:S02]  /*1700*/  @!UP0 UIMAD UR4, UR8, UR30, UR5 ;  /* 0x0000001e080482a4 */ /* 0x000fe4000f8e0205 */
[----:B------:R-:W-:Y:S02]  /*1710*/  UIMAD UR28, UR31, UR11, UR28 ;  /* 0x0000000b1f1c72a4 */ /* 0x000fe4000f8e021c */
[----:B------:R-:W-:Y:S01]  /*1720*/  UIMAD UR20, UR4, UR14, UR20 ;  /* 0x0000000e041472a4 */ /* 0x000fe2000f8e0214 */
[----:B------:R-:W-:Y:S02]  /*1730*/  @!UP0 UMOV UR5, UR6 ;  /* 0x0000000600058c82 */ /* 0x000fe40008000000 */
[----:B------:R-:W-:-:S12]  /*1740*/  UIMAD UR28, UR5, UR31, UR28 ;  /* 0x0000001f051c72a4 */ /* 0x000fd8000f8e021c */
.L_x_18:
[----:B------:R-:W-:-:S09]  /*1750*/  UISETP.NE.AND UP0, UPT, UR33, 0x1, UPT ;  /* 0x000000012100788c */ /* 0x000fd2000bf05270 */
[----:B------:R-:W-:Y:S05]  /*1760*/  BRA.U UP0, `(.L_x_19) ;  /* 0x0000000100447547 */ /* 0x000fea000b800000 */
[----:B------:R-:W2:Y:S01]  /*1770*/  LDCU.128 UR8, c[0x0][0xb10] ;  /* 0x00016200ff0877ac */ /* 0x000ea20008000c00 */
[----:B------:R-:W3:Y:S01]  /*1780*/  LDCU UR12, c[0x0][0xb0c] ;  /* 0x00016180ff0c77ac */ /* 0x000ee20008000800 */
[----:B------:R-:W4:Y:S01]  /*1790*/  LDCU UR13, c[0x0][0xb20] ;  /* 0x00016400ff0d77ac */ /* 0x000f220008000800 */
[----:B--2---:R-:W-:Y:S02]  /*17a0*/  UIMAD.WIDE.U32 UR6, UR28, UR8, URZ ;  /* 0x000000081c0672a5 */ /* 0x004fe4000f8e00ff */
[----:B------:R-:W-:Y:S02]  /*17b0*/  UIMAD.WIDE.U32 UR4, UR20, UR11, URZ ;  /* 0x0000000b140472a5 */ /* 0x000fe4000f8e00ff */
[----:B---3--:R-:W-:Y:S02]  /*17c0*/  UISETP.NE.AND UP1, UPT, UR12, 0x1, UPT ;  /* 0x000000010c00788c */ /* 0x008fe4000bf25270 */
[----:B------:R-:W-:Y:S01]  /*17d0*/  UISETP.NE.AND UP0, UPT, UR10, 0x1, UPT ;  /* 0x000000010a00788c */ /* 0x000fe2000bf05270 */
[----:B------:R-:W-:-:S02]  /*17e0*/  UMOV UR6, UR7 ;  /* 0x0000000700067c82 */ /* 0x000fc40008000000 */
[----:B------:R-:W-:Y:S01]  /*17f0*/  UMOV UR4, UR5 ;  /* 0x0000000500047c82 */ /* 0x000fe20008000000 */
[----:B------:R-:W-:Y:S02]  /*1800*/  USHF.R.U32.HI UR9, URZ, UR9, UR6 ;  /* 0x00000009ff097299 */ /* 0x000fe40008011606 */
[----:B----4-:R-:W-:Y:S02]  /*1810*/  USHF.R.U32.HI UR4, URZ, UR13, UR4 ;  /* 0x0000000dff047299 */ /* 0x010fe40008011604 */
[----:B------:R-:W-:Y:S02]  /*1820*/  USEL UR5, UR28, UR9, !UP1 ;  /* 0x000000091c057287 */ /* 0x000fe4000c800000 */
[----:B------:R-:W-:-:S04]  /*1830*/  USEL UR4, UR20, UR4, !UP0 ;  /* 0x0000000414047287 */ /* 0x000fc8000c000000 */
[----:B------:R-:W-:Y:S02]  /*1840*/  UIADD3 UR6, UPT, UPT, UR5, -UR4, URZ ;  /* 0x8000000405067290 */ /* 0x000fe4000fffe0ff */
[----:B------:R-:W-:Y:S02]  /*1850*/  UIADD3 UR4, UPT, UPT, -UR5, UR4, URZ ;  /* 0x0000000405047290 */ /* 0x000fe4000fffe1ff */
[----:B------:R-:W-:Y:S02]  /*1860*/  UIMAD UR20, UR6, UR10, UR20 ;  /* 0x0000000a061472a4 */ /* 0x000fe4000f8e0214 */
[----:B------:R-:W-:-:S12]  /*1870*/  UIMAD UR28, UR4, UR12, UR28 ;  /* 0x0000000c041c72a4 */ /* 0x000fd8000f8e021c */
.L_x_19:
[----:B------:R-:W-:-:S09]  /*1880*/  UISETP.EQ.U32.AND UP0, UPT, UR34, 0x1, UPT ;  /* 0x000000012200788c */ /* 0x000fd2000bf02070 */
[----:B------:R-:W-:Y:S05]  /*1890*/  BRA.U !UP0, `(.L_x_20) ;  /* 0x00000001080c7547 */ /* 0x000fea000b800000 */
[----:B------:R-:W-:Y:S01]  /*18a0*/  UCGABAR_WAIT ;  /* 0x0000000000007dc7 */ /* 0x000fe20008000000 */
[----:B------:R-:W-:Y:S01]  /*18b0*/  CCTL.IVALL ;  /* 0x00000000ff00798f */ /* 0x000fe20002000000 */
[----:B------:R-:W-:Y:S05]  /*18c0*/  BRA `(.L_x_21) ;  /* 0x0000000000047947 */ /* 0x000fea0003800000 */
.L_x_20:
[----:B------:R-:W-:Y:S06]  /*18d0*/  BAR.SYNC.DEFER_BLOCKING 0x0 ;  /* 0x0000000000007b1d */ /* 0x000fec0000010000 */
.L_x_21:
[----:B------:R-:W-:Y:S05]  /*18e0*/  BRA.U UP3, `(.L_x_22) ;  /* 0x0000001103d87547 */ /* 0x000fea000b800000 */
[----:B------:R-:W2:Y:S01]  /*18f0*/  LDCU UR6, c[0x0][0x38c] ;  /* 0x00007180ff0677ac */ /* 0x000ea20008000800 */
[----:B------:R-:W-:Y:S01]  /*1900*/  PLOP3.LUT P1, PT, PT, PT, UP5, 0x80, 0x8 ;  /* 0x000000000008781c */ /* 0x000fe20003f2f058 */
[----:B------:R-:W-:Y:S01]  /*1910*/  IMAD.MOV.U32 R12, RZ, RZ, 0x1 ;  /* 0x00000001ff0c7424 */ /* 0x000fe200078e00ff */
[----:B------:R-:W-:Y:S02]  /*1920*/  ISETP.NE.AND P2, PT, R0, RZ, P3 ;  /* 0x000000ff0000720c */ /* 0x000fe40001f45270 */
[----:B------:R-:W-:Y:S02]  /*1930*/  CS2R R10, SRZ ;  /* 0x00000000000a7805 */ /* 0x000fe4000001ff00 */
[----:B------:R-:W-:Y:S01]  /*1940*/  PLOP3.LUT P1, PT, P1, PT, PT, 0x8, 0x80 ;  /* 0x000000000080781c */ /* 0x000fe20000f2e170 */
[----:B------:R-:W-:Y:S01]  /*1950*/  IMAD.MOV.U32 R9, RZ, RZ, RZ ;  /* 0x000000ffff097224 */ /* 0x000fe200078e00ff */
[----:B------:R-:W3:Y:S01]  /*1960*/  LDCU UR41, c[0x0][0x370] ;  /* 0x00006e00ff2977ac */ /* 0x000ee20008000800 */
[----:B------:R-:W-:Y:S01]  /*1970*/  IMAD.MOV.U32 R8, RZ, RZ, 0x1 ;  /* 0x00000001ff087424 */ /* 0x000fe200078e00ff */
[----:B------:R-:W4:Y:S01]  /*1980*/  LDCU.64 UR30, c[0x0][0x348] ;  /* 0x00006900ff1e77ac */ /* 0x000f220008000a00 */
[----:B------:R-:W-:Y:S01]  /*1990*/  UIADD3 UR46, UPT, UPT, UR49, UR32, URZ ;  /* 0x00000020312e7290 */ /* 0x000fe2000fffe0ff */
[----:B------:R-:W1:Y:S01]  /*19a0*/  LDCU UR40, c[0x0][0x374] ;  /* 0x00006e80ff2877ac */ /* 0x000e620008000800 */
[----:B--2---:R-:W-:-:S02]  /*19b0*/  UIADD3 UR5, UPT, UPT, UR6, 0x3f, URZ ;  /* 0x0000003f06057890 */ /* 0x004fc4000fffe0ff */
[----:B------:R-:W-:Y:S02]  /*19c0*/  UIADD3 UR50, UPT, UPT, UR6, 0x7e, URZ ;  /* 0x0000007e06327890 */ /* 0x000fe4000fffe0ff */
[----:B------:R-:W-:Y:S01]  /*19d0*/  USHF.R.S32.HI UR4, URZ, 0x1f, UR5 ;  /* 0x0000001fff047899 */ /* 0x000fe20008011405 */
[----:B------:R-:W-:-:S03]  /*19e0*/  UMOV UR7, URZ ;  /* 0x000000ff00077c82 */ /* 0x000fc60008000000 */
[----:B------:R-:W-:Y:S02]  /*19f0*/  ULEA.HI UR4, UR4, UR5, URZ, 0x6 ;  /* 0x0000000504047291 */ /* 0x000fe4000f8f30ff */
[----:B------:R-:W-:Y:S02]  /*1a00*/  UIADD3 UR5, UPT, UPT, UR6, -0x1, URZ ;  /* 0xffffffff06057890 */ /* 0x000fe4000fffe0ff */
[----:B------:R-:W-:Y:S02]  /*1a10*/  USHF.R.S32.HI UR43, URZ, 0x6, UR4 ;  /* 0x00000006ff2b7899 */ /* 0x000fe40008011404 */
[----:B------:R-:W-:Y:S02]  /*1a20*/  UISETP.GE.U32.AND UP1, UPT, UR5, -0x7f, UPT ;  /* 0xffffff810500788c */ /* 0x000fe4000bf26070 */
[----:B------:R-:W-:-:S04]  /*1a30*/  UISETP.LT.U32.AND UP0, UPT, UR43, 0x3, UPT ;  /* 0x000000032b00788c */ /* 0x000fc8000bf01070 */
[----:B------:R-:W-:Y:S02]  /*1a40*/  USEL UR42, UR43, 0x3, UP0 ;  /* 0x000000032b2a7887 */ /* 0x000fe40008000000 */
[----:B------:R-:W-:Y:S02]  /*1a50*/  UISETP.NE.AND UP0, UPT, UR25, URZ, UPT ;  /* 0x000000ff1900728c */ /* 0x000fe4000bf05270 */
[----:B------:R-:W-:Y:S02]  /*1a60*/  UIADD3 UR4, UPT, UPT, UR42, -0x1, URZ ;  /* 0xffffffff2a047890 */ /* 0x000fe4000fffe0ff */
[----:B------:R-:W-:Y:S02]  /*1a70*/  @UP1 UIADD3 UR4, UPT, UPT, UR42, URZ, URZ ;  /* 0x000000ff2a041290 */ /* 0x000fe4000fffe0ff */
[----:B------:R-:W-:Y:S02]  /*1a80*/  USEL UR25, UR52, 0x2, UP0 ;  /* 0x0000000234197887 */ /* 0x000fe40008000000 */
[----:B------:R-:W-:-:S02]  /*1a90*/  UIADD3 UR48, UPT, UPT, UR43, -UR42, URZ ;  /* 0x8000002a2b307290 */ /* 0x000fc4000fffe0ff */
[----:B------:R-:W-:Y:S02]  /*1aa0*/  UIADD3 UR37, UPT, UPT, UR4, 0x1, URZ ;  /* 0x0000000104257890 */ /* 0x000fe4000fffe0ff */
[----:B-1-34-:R-:W-:-:S12]  /*1ab0*/  UIADD3 UR44, UPT, UPT, -UR4, URZ, URZ ;  /* 0x000000ff042c7290 */ /* 0x01afd8000fffe1ff */
.L_x_42:
[----:B------:R-:W-:Y:S01]  /*1ac0*/  UISETP.NE.AND UP0, UPT, UR47, URZ, UPT ;  /* 0x000000ff2f00728c */ /* 0x000fe2000bf05270 */
[----:B------:R-:W1:Y:S08]  /*1ad0*/  S2UR UR47, SR_CgaCtaId ;  /* 0x00000000002f79c3 */ /* 0x000e700000008800 */
[----:B------:R-:W-:Y:S05]  /*1ae0*/  BRA.U UP0, `(.L_x_23) ;  /* 0x0000000100347547 */ /* 0x000fea000b800000 */
[----:B------:R-:W2:Y:S01]  /*1af0*/  S2R R0, SR_CgaCtaId ;  /* 0x0000000000007919 */ /* 0x000ea20000008800 */
[----:B------:R-:W-:-:S04]  /*1b00*/  MOV R2, 0x400 ;  /* 0x0000040000027802 */ /* 0x000fc80000000f00 */
[----:B--2---:R-:W-:Y:S02]  /*1b10*/  LEA R0, R0, R2, 0x18 ;  /* 0x0000000200007211 */ /* 0x004fe400078ec0ff */
[----:B------:R-:W-:-:S03]  /*1b20*/  SHF.L.U32 R2, R8, 0x1f, RZ ;  /* 0x0000001f08027819 */ /* 0x000fc600000006ff */
[----:B------:R-:W-:-:S04]  /*1b30*/  IMAD R0, R9, 0x8, R0 ;  /* 0x0000000809007824 */ /* 0x000fc800078e0200 */
[----:B------:R-:W2:Y:S02]  /*1b40*/  SYNCS.PHASECHK.TRANS64.TRYWAIT P0, [R0+URZ+0xf0], R2 ;  /* 0x0000f002000075a7 */ /* 0x000ea400080011ff */
[----:B--2---:R-:W-:Y:S05]  /*1b50*/  @!P0 BRA `(.L_x_24) ;  /* 0x0000007000c88947 */ /* 0x004fea0003800000 */
.L_x_148:
[----:B------:R-:W-:Y:S01]  /*1b60*/  VIADD R9, R9, 0x1 ;  /* 0x0000000109097836 */ /* 0x000fe20000000000 */
[----:B------:R2:W-:Y:S04]  /*1b70*/  SYNCS.ARRIVE.TRANS64.A1T0 RZ, [R0+URZ+0xe0], RZ ;  /* 0x0000e0ff00ff79a7 */ /* 0x0005e800081000ff */
[----:B------:R-:W-:-:S04]  /*1b80*/  ISETP.NE.AND P0, PT, R9, 0x2, PT ;  /* 0x000000020900780c */ /* 0x000fc80003f05270 */
[----:B------:R-:W-:Y:S02]  /*1b90*/  SEL R9, R9, RZ, P0 ;  /* 0x000000ff09097207 */ /* 0x000fe40000000000 */
[----:B--2---:R-:W-:-:S04]  /*1ba0*/  SEL R0, RZ, 0x1, P0 ;  /* 0x00000001ff007807 */ /* 0x004fc80000000000 */
[----:B------:R-:W-:-:S07]  /*1bb0*/  LOP3.LUT R8, R8, R0, RZ, 0x3c, !PT ;  /* 0x0000000008087212 */ /* 0x000fce00078e3cff */
.L_x_23:
[----:B------:R-:W-:Y:S01]  /*1bc0*/  UMOV UR6, 0x400 ;  /* 0x0000040000067882 */ /* 0x000fe20000000000 */
[----:B------:R-:W-:Y:S01]  /*1bd0*/  UISETP.GE.U32.AND UP0, UPT, UR50, 0x7f, UPT ;  /* 0x0000007f3200788c */ /* 0x000fe2000bf06070 */
[----:B------:R-:W-:Y:S01]  /*1be0*/  SHF.L.U32 R0, R12, 0x1f, RZ ;  /* 0x0000001f0c007819 */ /* 0x000fe200000006ff */
[----:B-1----:R-:W-:Y:S02]  /*1bf0*/  ULEA UR6, UR47, UR6, 0x18 ;  /* 0x000000062f067291 */ /* 0x002fe4000f8ec0ff */
[----:B------:R-:W-:Y:S02]  /*1c00*/  ULEA UR11, UR20, UR46, 0x7 ;  /* 0x0000002e140b7291 */ /* 0x000fe4000f8e38ff */
[----:B------:R-:W-:Y:S01]  /*1c10*/  ULEA UR4, UR7, UR6, 0x3 ;  /* 0x0000000607047291 */ /* 0x000fe2000f8e18ff */
[----:B------:R-:W-:-:S08]  /*1c20*/  UMOV UR13, URZ ;  /* 0x000000ff000d7c82 */ /* 0x000fd00008000000 */
[----:B------:R1:W2:Y:S01]  /*1c30*/  SYNCS.PHASECHK.TRANS64.TRYWAIT P0, [UR4+0x18], R0 ;  /* 0x00001800ff0075a7 */ /* 0x0002a20008001104 */
[----:B------:R-:W-:-:S04]  /*1c40*/  ULEA.HI UR4, UR28, UR28, URZ, 0x1 ;  /* 0x0000001c1c047291 */ /* 0x000fc8000f8f08ff */
[----:B------:R-:W-:-:S04]  /*1c50*/  USHF.L.U32 UR4, UR4, 0x6, URZ ;  /* 0x0000000604047899 */ /* 0x000fc800080006ff */
[----:B------:R-:W-:Y:S01]  /*1c60*/  ULOP3.LUT UR34, UR49, 0xffffff80, UR4, 0xf8, !UPT ;  /* 0xffffff8031227892 */ /* 0x000fe2000f8ef804 */
[----:B------:R-:W-:Y:S11]  /*1c70*/  BRA.U !UP0, `(.L_x_25) ;  /* 0x0000000108d87547 */ /* 0x000ff6000b800000 */
[----:B------:R-:W-:Y:S01]  /*1c80*/  UMOV UR18, UR44 ;  /* 0x0000002c00127c82 */ /* 0x000fe20008000000 */
[----:B------:R-:W-:Y:S01]  /*1c90*/  UMOV UR4, UR7 ;  /* 0x0000000700047c82 */ /* 0x000fe20008000000 */
[----:B------:R-:W-:Y:S01]  /*1ca0*/  UMOV UR10, URZ ;  /* 0x000000ff000a7c82 */ /* 0x000fe20008000000 */
[----:B------:R-:W-:-:S05]  /*1cb0*/  UMOV UR35, UR29 ;  /* 0x0000001d00237c82 */ /* 0x000fca0008000000 */
.L_x_31:
[----:B------:R-:W-:Y:S01]  /*1cc0*/  ULEA UR33, UR4, UR6, 0x3 ;  /* 0x0000000604217291 */ /* 0x000fe2000f8e18ff */
[----:B------:R-:W-:Y:S01]  /*1cd0*/  @P3 MOV R2, 0x8000 ;  /* 0x0000800000023802 */ /* 0x000fe20000000f00 */
[----:B--2-4-:R-:W-:Y:S10]  /*1ce0*/  @P0 BRA `(.L_x_26) ;  /* 0x00000000000c0947 */ /* 0x014ff40003800000 */
[----:B------:R-:W-:-:S04]  /*1cf0*/  SHF.L.U32 R3, R12, 0x1f, RZ ;  /* 0x0000001f0c037819 */ /* 0x000fc800000006ff */
[----:B------:R-:W2:Y:S02]  /*1d00*/  SYNCS.PHASECHK.TRANS64.TRYWAIT P0, [UR33+0x18], R3 ;  /* 0x00001803ff0075a7 */ /* 0x000ea40008001121 */
[----:B--2---:R-:W-:Y:S05]  /*1d10*/  @!P0 BRA `(.L_x_27) ;  /* 0x00000070006c8947 */ /* 0x004fea0003800000 */
.L_x_26:
[----:B------:R2:W-:Y:S01]  /*1d20*/  @P3 SYNCS.ARRIVE.TRANS64 RZ, [UR33], R2 ;  /* 0x00000002ffff39a7 */ /* 0x0005e20008000021 */
[----:B------:R-:W-:Y:S02]  /*1d30*/  ULOP3.LUT UR5, UR25, 0x2, URZ, 0xfc, !UPT ;  /* 0x0000000219057892 */ /* 0x000fe4000f8efcff */
[----:B------:R-:W-:Y:S02]  /*1d40*/  UIADD3 UR18, UPT, UPT, UR18, 0x1, URZ ;  /* 0x0000000112127890 */ /* 0x000fe4000fffe0ff */
[----:B------:R-:W-:Y:S02]  /*1d50*/  UISETP.NE.AND UP0, UPT, UR5, 0x2, UPT ;  /* 0x000000020500788c */ /* 0x000fe4000bf05270 */
[----:B------:R-:W-:-:S07]  /*1d60*/  UISETP.NE.AND UP2, UPT, UR18, 0x1, UPT ;  /* 0x000000011200788c */ /* 0x000fce000bf45270 */
[----:B------:R-:W-:Y:S05]  /*1d70*/  BRA.U UP0, `(.L_x_28) ;  /* 0x0000000100047547 */ /* 0x000fea000b800000 */
[----:B------:R-:W-:Y:S05]  /*1d80*/  BPT.TRAP 0x1 ;  /* 0x000000040000795c */ /* 0x000fea0000300000 */
.L_x_28:
[----:B------:R-:W-:Y:S04]  /*1d90*/  BSSY.RECONVERGENT B0, `(.L_x_29) ;  /* 0x0000003000007945 */ /* 0x000fe80003800200 */
[----:B------:R-:W-:Y:S05]  /*1da0*/  @!P2 BRA `(.L_x_30) ;  /* 0x000000000004a947 */ /* 0x000fea0003800000 */
[----:B------:R-:W-:Y:S05]  /*1db0*/  BPT.TRAP 0x1 ;  /* 0x000000040000795c */ /* 0x000fea0000300000 */
.L_x_30:
[----:B------:R-:W-:Y:S05]  /*1dc0*/  BSYNC.RECONVERGENT B0 ;  /* 0x0000000000007941 */ /* 0x000fea0003800200 */
.L_x_29:
[----:B------:R-:W-:Y:S02]  /*1dd0*/  UIADD3 UR5, UPT, UPT, UR4, 0x1, URZ ;  /* 0x0000000104057890 */ /* 0x000fe4000fffe0ff */
[----:B------:R-:W-:Y:S02]  /*1de0*/  USHF.L.U32 UR4, UR4, 0xc, URZ ;  /* 0x0000000c04047899 */ /* 0x000fe400080006ff */
[----:B------:R-:W-:Y:S02]  /*1df0*/  UISETP.NE.AND UP0, UPT, UR5, 0x3, UPT ;  /* 0x000000030500788c */ /* 0x000fe4000bf05270 */
[----:B------:R-:W-:Y:S02]  /*1e00*/  ULOP3.LUT UR32, UR27, UR4, URZ, 0xfc, !UPT ;  /* 0x000000041b207292 */ /* 0x000fe4000f8efcff */
[----:B------:R-:W-:Y:S02]  /*1e10*/  USEL UR8, URZ, 0x1, UP0 ;  /* 0x00000001ff087887 */ /* 0x000fe40008000000 */
[----:B------:R-:W-:-:S02]  /*1e20*/  USEL UR7, UR5, URZ, UP0 ;  /* 0x000000ff05077287 */ /* 0x000fc40008000000 */
[----:B------:R-:W-:Y:S02]  /*1e30*/  UIADD3 UR16, UP1, UPT, UR30, 0x80, URZ ;  /* 0x000000801e107890 */ /* 0x000fe4000ff3e0ff */
[----:B------:R-:W-:Y:S01]  /*1e40*/  ULEA UR5, UR7, UR6, 0x3 ;  /* 0x0000000607057291 */ /* 0x000fe2000f8e18ff */
[----:B------:R-:W-:Y:S01]  /*1e50*/  LOP3.LUT R12, R12, UR8, RZ, 0x3c, !PT ;  /* 0x000000080c0c7c12 */ /* 0x000fe2000f8e3cff */
[----:B------:R-:W-:Y:S02]  /*1e60*/  ULOP3.LUT UR8, UR26, UR4, URZ, 0xfc, !UPT ;  /* 0x000000041a087292 */ /* 0x000fe4000f8efcff */
[----:B------:R-:W-:Y:S01]  /*1e70*/  ULEA UR32, UR32, UR6, 0x1 ;  /* 0x0000000620207291 */ /* 0x000fe2000f8e08ff */
[----:B-1----:R-:W-:Y:S01]  /*1e80*/  SHF.L.U32 R0, R12, 0x1f, RZ ;  /* 0x0000001f0c007819 */ /* 0x002fe200000006ff */
[----:B------:R-:W-:Y:S02]  /*1e90*/  UIADD3 UR14, UP0, UPT, UR30, 0x180, URZ ;  /* 0x000001801e0e7890 */ /* 0x000fe4000ff1e0ff */
[----:B------:R-:W-:Y:S01]  /*1ea0*/  ULEA UR8, UR8, UR6, 0x1 ;  /* 0x0000000608087291 */ /* 0x000fe2000f8e08ff */
[----:B------:R3:W4:Y:S01]  /*1eb0*/  SYNCS.PHASECHK.TRANS64.TRYWAIT P0, [UR5+0x18], R0 ;  /* 0x00001800ff0075a7 */ /* 0x0007220008001105 */
[----:B------:R-:W-:-:S02]  /*1ec0*/  ULOP3.LUT UR33, UR33, 0xfefffff8, URZ, 0xc0, !UPT ;  /* 0xfefffff821217892 */ /* 0x000fc4000f8ec0ff */
[----:B------:R-:W-:Y:S02]  /*1ed0*/  UIADD3.X UR17, UPT, UPT, URZ, UR31, URZ, UP1, !UPT ;  /* 0x0000001fff117290 */ /* 0x000fe40008ffe4ff */
[----:B------:R-:W-:Y:S02]  /*1ee0*/  UIADD3 UR32, UPT, UPT, UR32, 0x4300, URZ ;  /* 0x0000430020207890 */ /* 0x000fe4000fffe0ff */
[----:B------:R-:W-:Y:S02]  /*1ef0*/  UPRMT UR5, URZ, 0x5410, UR24 ;  /* 0x00005410ff057896 */ /* 0x000fe40008000018 */
[----:B------:R-:W-:Y:S02]  /*1f00*/  UIADD3 UR8, UPT, UPT, UR8, 0xa300, URZ ;  /* 0x0000a30008087890 */ /* 0x000fe4000fffe0ff */
[----:B------:R-:W-:Y:S02]  /*1f10*/  UIADD3.X UR15, UPT, UPT, URZ, UR31, URZ, UP0, !UPT ;  /* 0x0000001fff0f7290 */ /* 0x000fe400087fe4ff */
[----:B------:R-:W-:Y:S01]  /*1f20*/  UPRMT UR4, URZ, 0x5410, UR21 ;  /* 0x00005410ff047896 */ /* 0x000fe20008000015 */
[----:B------:R-:W-:Y:S01]  /*1f30*/  UMOV UR22, 0x0 ;  /* 0x0000000000167882 */ /* 0x000fe20000000000 */
[----:B------:R-:W-:Y:S01]  /*1f40*/  UMOV UR23, 0x10000000 ;  /* 0x1000000000177882 */ /* 0x000fe20000000000 */
[----:B------:R-:W-:Y:S01]  /*1f50*/  UMOV UR12, UR36 ;  /* 0x00000024000c7c82 */ /* 0x000fe20008000000 */
[----:B------:R-:W-:Y:S01]  /*1f60*/  UMOV UR9, UR33 ;  /* 0x0000002100097c82 */ /* 0x000fe20008000000 */
[----:B------:R1:W-:Y:S01]  /*1f70*/  UTMALDG.3D.MULTICAST.2CTA [UR32], [UR16], UR5, desc[UR22] ;  /* 0x00001620100073b4 */ /* 0x0003e20008211805 */
[----:B------:R-:W-:-:S03]  /*1f80*/  UMOV UR13, UR37 ;  /* 0x00000025000d7c82 */ /* 0x000fc60008000000 */
[----:B------:R2:W-:Y:S01]  /*1f90*/  UTMALDG.3D.MULTICAST.2CTA [UR8], [UR14], UR4, desc[UR22] ;  /* 0x000016080e0073b4 */ /* 0x0005e20008211804 */
[----:B-1----:R-:W-:Y:S02]  /*1fa0*/  UIADD3 UR35, UPT, UPT, UR35, 0x40, URZ ;  /* 0x0000004023237890 */ /* 0x002fe4000fffe0ff */
[----:B--2---:R-:W-:Y:S01]  /*1fb0*/  UIADD3 UR10, UPT, UPT, UR10, 0x40, URZ ;  /* 0x000000400a0a7890 */ /* 0x004fe2000fffe0ff */
[----:B------:R-:W-:Y:S01]  /*1fc0*/  UMOV UR4, UR7 ;  /* 0x0000000700047c82 */ /* 0x000fe20008000000 */
[----:B---3--:R-:W-:Y:S10]  /*1fd0*/  BRA.U UP2, `(.L_x_31) ;  /* 0xfffffffd02387547 */ /* 0x008ff4000b83ffff */
.L_x_25:
[----:B------:R-:W-:Y:S01]  /*1fe0*/  ULEA UR4, UR7, UR6, 0x3 ;  /* 0x0000000607047291 */ /* 0x000fe2000f8e18ff */
[----:B-1----:R-:W-:Y:S01]  /*1ff0*/  SHF.L.U32 R0, R12, 0x1f, RZ ;  /* 0x0000001f0c007819 */ /* 0x002fe200000006ff */
[----:B------:R-:W-:Y:S01]  /*2000*/  @!P1 SYNCS.ARRIVE.TRANS64.A1T0 RZ, [UR6+0x78], RZ ;  /* 0x000078ffffff99a7 */ /* 0x000fe20008100006 */
[----:B------:R-:W-:-:S06]  /*2010*/  UISETP.GT.AND UP0, UPT, UR43, UR42, UPT ;  /* 0x0000002a2b00728c */ /* 0x000fcc000bf04270 */
[----:B--2-4-:R1:W2:Y:S03]  /*2020*/  SYNCS.PHASECHK.TRANS64.TRYWAIT P0, [UR4+0x18], R0 ;  /* 0x00001800ff0075a7 */ /* 0x0142a60008001104 */
[----:B------:R-:W-:Y:S05]  /*2030*/  BRA.U !UP0, `(.L_x_32) ;  /* 0x0000000108d47547 */ /* 0x000fea000b800000 */
[----:B------:R-:W-:Y:S01]  /*2040*/  UIADD3 UR28, UPT, UPT, UR48, UR13, URZ ;  /* 0x0000000d301c7290 */ /* 0x000fe2000fffe0ff */
[----:B------:R-:W-:-:S11]  /*2050*/  UMOV UR4, UR7 ;  /* 0x0000000700047c82 */ /* 0x000fd60008000000 */
.L_x_38:
[----:B------:R-:W-:Y:S01]  /*2060*/  ULEA UR17, UR4, UR6, 0x3 ;  /* 0x0000000604117291 */ /* 0x000fe2000f8e18ff */
[----:B--2---:R-:W-:Y:S01]  /*2070*/  @P3 MOV R2, 0x8000 ;  /* 0x0000800000023802 */ /* 0x004fe20000000f00 */
[----:B--2-4-:R-:W-:Y:S10]  /*2080*/  @P0 BRA `(.L_x_33) ;  /* 0x00000000000c0947 */ /* 0x014ff40003800000 */
[----:B------:R-:W-:-:S04]  /*2090*/  SHF.L.U32 R3, R12, 0x1f, RZ ;  /* 0x0000001f0c037819 */ /* 0x000fc800000006ff */
[----:B------:R-:W2:Y:S02]  /*20a0*/  SYNCS.PHASECHK.TRANS64.TRYWAIT P0, [UR17+0x18], R3 ;  /* 0x00001803ff0075a7 */ /* 0x000ea40008001111 */
[----:B--2---:R-:W-:Y:S05]  /*20b0*/  @!P0 BRA `(.L_x_34) ;  /* 0x0000006c009c8947 */ /* 0x004fea0003800000 */
.L_x_33:
[----:B------:R2:W-:Y:S01]  /*20c0*/  @P3 SYNCS.ARRIVE.TRANS64 RZ, [UR17], R2 ;  /* 0x00000002ffff39a7 */ /* 0x0005e20008000011 */
[----:B------:R-:W-:-:S04]  /*20d0*/  ULOP3.LUT UR5, UR25, 0x2, URZ, 0xfc, !UPT ;  /* 0x0000000219057892 */ /* 0x000fc8000f8efcff */
[----:B------:R-:W-:-:S09]  /*20e0*/  UISETP.NE.AND UP0, UPT, UR5, 0x2, UPT ;  /* 0x000000020500788c */ /* 0x000fd2000bf05270 */
[----:B------:R-:W-:Y:S05]  /*20f0*/  BRA.U UP0, `(.L_x_35) ;  /* 0x0000000100047547 */ /* 0x000fea000b800000 */
[----:B------:R-:W-:Y:S05]  /*2100*/  BPT.TRAP 0x1 ;  /* 0x000000040000795c */ /* 0x000fea0000300000 */
.L_x_35:
[----:B------:R-:W-:Y:S04]  /*2110*/  BSSY.RECONVERGENT B0, `(.L_x_36) ;  /* 0x0000003000007945 */ /* 0x000fe80003800200 */
[----:B------:R-:W-:Y:S05]  /*2120*/  @!P2 BRA `(.L_x_37) ;  /* 0x000000000004a947 */ /* 0x000fea0003800000 */
[----:B------:R-:W-:Y:S05]  /*2130*/  BPT.TRAP 0x1 ;  /* 0x000000040000795c */ /* 0x000fea0000300000 */
.L_x_37:
[----:B------:R-:W-:Y:S05]  /*2140*/  BSYNC.RECONVERGENT B0 ;  /* 0x0000000000007941 */ /* 0x000fea0003800200 */
.L_x_36:
[----:B------:R-:W-:Y:S02]  /*2150*/  UIADD3 UR5, UPT, UPT, UR4, 0x1, URZ ;  /* 0x0000000104057890 */ /* 0x000fe4000fffe0ff */
[----:B------:R-:W-:Y:S02]  /*2160*/  USHF.L.U32 UR4, UR4, 0xc, URZ ;  /* 0x0000000c04047899 */ /* 0x000fe400080006ff */
[----:B------:R-:W-:Y:S02]  /*2170*/  UISETP.NE.AND UP0, UPT, UR5, 0x3, UPT ;  /* 0x000000030500788c */ /* 0x000fe4000bf05270 */
[----:B------:R-:W-:Y:S02]  /*2180*/  USHF.L.U32 UR10, UR13, 0x6, URZ ;  /* 0x000000060d0a7899 */ /* 0x000fe400080006ff */
[----:B------:R-:W-:Y:S02]  /*2190*/  USEL UR8, URZ, 0x1, UP0 ;  /* 0x00000001ff087887 */ /* 0x000fe40008000000 */
[----:B------:R-:W-:-:S02]  /*21a0*/  USEL UR7, UR5, URZ, UP0 ;  /* 0x000000ff05077287 */ /* 0x000fc40008000000 */
[----:B------:R-:W-:Y:S02]  /*21b0*/  UIADD3 UR22, UP0, UPT, UR30, 0x180, URZ ;  /* 0x000001801e167890 */ /* 0x000fe4000ff1e0ff */
[----:B------:R-:W-:Y:S01]  /*21c0*/  ULEA UR5, UR7, UR6, 0x3 ;  /* 0x0000000607057291 */ /* 0x000fe2000f8e18ff */
[----:B------:R-:W-:Y:S01]  /*21d0*/  LOP3.LUT R12, R12, UR8, RZ, 0x3c, !PT ;  /* 0x000000080c0c7c12 */ /* 0x000fe2000f8e3cff */
[----:B------:R-:W-:Y:S02]  /*21e0*/  UIADD3 UR13, UPT, UPT, UR13, 0x1, URZ ;  /* 0x000000010d0d7890 */ /* 0x000fe4000fffe0ff */
[----:B------:R-:W-:Y:S01]  /*21f0*/  UIADD3 UR14, UP1, UPT, UR30, 0x80, URZ ;  /* 0x000000801e0e7890 */ /* 0x000fe2000ff3e0ff */
[----:B-1----:R-:W-:Y:S01]  /*2200*/  SHF.L.U32 R0, R12, 0x1f, RZ ;  /* 0x0000001f0c007819 */ /* 0x002fe200000006ff */
[----:B------:R-:W-:Y:S02]  /*2210*/  UIADD3.X UR23, UPT, UPT, URZ, UR31, URZ, UP0, !UPT ;  /* 0x0000001fff177290 */ /* 0x000fe400087fe4ff */
[----:B------:R-:W-:Y:S01]  /*2220*/  UISETP.NE.AND UP0, UPT, UR13, UR28, UPT ;  /* 0x0000001c0d00728c */ /* 0x000fe2000bf05270 */
[----:B------:R3:W4:Y:S01]  /*2230*/  SYNCS.PHASECHK.TRANS64.TRYWAIT P0, [UR5+0x18], R0 ;  /* 0x00001800ff0075a7 */ /* 0x0007220008001105 */
[----:B------:R-:W-:-:S02]  /*2240*/  ULOP3.LUT UR5, UR27, UR4, URZ, 0xfc, !UPT ;  /* 0x000000041b057292 */ /* 0x000fc4000f8efcff */
[----:B------:R-:W-:Y:S02]  /*2250*/  ULOP3.LUT UR4, UR26, UR4, URZ, 0xfc, !UPT ;  /* 0x000000041a047292 */ /* 0x000fe4000f8efcff */
[----:B------:R-:W-:Y:S02]  /*2260*/  ULEA UR5, UR5, UR6, 0x1 ;  /* 0x0000000605057291 */ /* 0x000fe4000f8e08ff */
[----:B------:R-:W-:Y:S02]  /*2270*/  ULEA UR4, UR4, UR6, 0x1 ;  /* 0x0000000604047291 */ /* 0x000fe4000f8e08ff */
[----:B------:R-:W-:Y:S02]  /*2280*/  UIADD3 UR16, UPT, UPT, UR5, 0x4300, URZ ;  /* 0x0000430005107890 */ /* 0x000fe4000fffe0ff */
[----:B------:R-:W-:Y:S02]  /*2290*/  ULOP3.LUT UR17, UR17, 0xfefffff8, URZ, 0xc0, !UPT ;  /* 0xfefffff811117892 */ /* 0x000fe4000f8ec0ff */
[----:B------:R-:W-:-:S02]  /*22a0*/  ULOP3.LUT UR19, UR29, UR10, URZ, 0xfc, !UPT ;  /* 0x0000000a1d137292 */ /* 0x000fc4000f8efcff */
[----:B------:R-:W-:Y:S02]  /*22b0*/  UIADD3.X UR15, UPT, UPT, URZ, UR31, URZ, UP1, !UPT ;  /* 0x0000001fff0f7290 */ /* 0x000fe40008ffe4ff */
[----:B------:R-:W-:Y:S02]  /*22c0*/  UPRMT UR5, URZ, 0x5410, UR24 ;  /* 0x00005410ff057896 */ /* 0x000fe40008000018 */
[----:B------:R-:W-:Y:S02]  /*22d0*/  UIADD3 UR8, UPT, UPT, UR4, 0xa300, URZ ;  /* 0x0000a30004087890 */ /* 0x000fe4000fffe0ff */
[----:B------:R-:W-:Y:S01]  /*22e0*/  UPRMT UR4, URZ, 0x5410, UR21 ;  /* 0x00005410ff047896 */ /* 0x000fe20008000015 */
[----:B------:R-:W-:Y:S01]  /*22f0*/  UMOV UR32, 0x0 ;  /* 0x0000000000207882 */ /* 0x000fe20000000000 */
[----:B------:R-:W-:Y:S01]  /*2300*/  UMOV UR33, 0x10000000 ;  /* 0x1000000000217882 */ /* 0x000fe20000000000 */
[----:B------:R-:W-:Y:S01]  /*2310*/  UMOV UR18, UR34 ;  /* 0x0000002200127c82 */ /* 0x000fe20008000000 */
[----:B------:R-:W-:Y:S01]  /*2320*/  UMOV UR20, UR36 ;  /* 0x0000002400147c82 */ /* 0x000fe20008000000 */
[----:B------:R-:W-:Y:S01]  /*2330*/  UMOV UR12, UR36 ;  /* 0x00000024000c7c82 */ /* 0x000fe20008000000 */
[----:B------:R-:W-:Y:S01]  /*2340*/  UMOV UR9, UR17 ;  /* 0x0000001100097c82 */ /* 0x000fe20008000000 */
[----:B------:R-:W-:Y:S02]  /*2350*/  UTMALDG.3D.MULTICAST.2CTA [UR16], [UR14], UR5, desc[UR32] ;  /* 0x000020100e0073b4 */ /* 0x000fe40008211805 */
[----:B------:R1:W-:Y:S02]  /*2360*/  UTMALDG.3D.MULTICAST.2CTA [UR8], [UR22], UR4, desc[UR32] ;  /* 0x00002008160073b4 */ /* 0x0003e40008211804 */
[----:B-1----:R-:W-:Y:S01]  /*2370*/  UMOV UR4, UR7 ;  /* 0x0000000700047c82 */ /* 0x002fe20008000000 */
[----:B---3--:R-:W-:Y:S05]  /*2380*/  BRA.U UP0, `(.L_x_38) ;  /* 0xfffffffd00347547 */ /* 0x008fea000b83ffff */
.L_x_32:
[C---:B------:R-:W-:Y:S01]  /*2390*/  LEA R3, R11.reuse, UR6, 0x3 ;  /* 0x000000060b037c11 */ /* 0x040fe2000f8e18ff */
[----:B------:R-:W-:Y:S01]  /*23a0*/  NOP ;  /* 0x0000000000007918 */ /* 0x000fe20000000000 */
[----:B-1----:R-:W-:Y:S02]  /*23b0*/  SHF.L.U32 R0, R10, 0x1f, RZ ;  /* 0x0000001f0a007819 */ /* 0x002fe400000006ff */
[----:B------:R-:W-:Y:S02]  /*23c0*/  LEA R4, R11, UR6, 0x4 ;  /* 0x000000060b047c11 */ /* 0x000fe4000f8e20ff */
[----:B--2-4-:R-:W1:Y:S02]  /*23d0*/  SYNCS.PHASECHK.TRANS64.TRYWAIT P0, [R3+URZ+0x80], R0 ;  /* 0x00008000030075a7 */ /* 0x014e6400080011ff */
[----:B-1----:R-:W-:Y:S05]  /*23e0*/  @!P0 BRA `(.L_x_39) ;  /* 0x0000006800e88947 */ /* 0x002fea0003800000 */
.L_x_151:
[----:B------:R-:W2:Y:S01]  /*23f0*/  LDS.128 R4, [R4+0x110] ;  /* 0x0001100004047984 */ /* 0x000ea20000000c00 */
[----:B------:R-:W-:Y:S01]  /*2400*/  UISETP.GE.AND UP0, UPT, UR45, 0x1, UPT ;  /* 0x000000012d00788c */ /* 0x000fe2000bf06270 */
[----:B------:R-:W-:Y:S01]  /*2410*/  @!PT LDS RZ, [RZ] ;  /* 0x00000000fffff984 */ /* 0x000fe20000000800 */
[----:B------:R-:W-:Y:S01]  /*2420*/  @!PT LDS RZ, [RZ] ;  /* 0x00000000fffff984 */ /* 0x000fe20000000800 */
[----:B------:R-:W-:Y:S01]  /*2430*/  @!PT LDS RZ, [RZ] ;  /* 0x00000000fffff984 */ /* 0x000fe20000000800 */
[----:B------:R-:W-:Y:S01]  /*2440*/  @!PT LDS RZ, [RZ] ;  /* 0x00000000fffff984 */ /* 0x000fe20000000800 */
[----:B------:R3:W-:Y:S06]  /*2450*/  MEMBAR.ALL.CTA ;  /* 0x0000000000007992 */ /* 0x0007ec0000008000 */
[----:B---3--:R-:W3:Y:S01]  /*2460*/  FENCE.VIEW.ASYNC.S ;  /* 0x00000000000073c6 */ /* 0x008ee20000000000 */
[----:B--2---:R-:W-:-:S13]  /*2470*/  LOP3.LUT P0, RZ, R6, 0x1, RZ, 0xc0, !PT ;  /* 0x0000000106ff7812 */ /* 0x004fda000780c0ff */
[----:B---3--:R-:W-:Y:S01]  /*2480*/  VOTEU.ANY UP1, P0 ;  /* 0x0000000000ff7886 */ /* 0x008fe20000020100 */
[----:B------:R-:W-:-:S13]  /*2490*/  PLOP3.LUT P0, PT, PT, PT, UP1, 0x80, 0x8 ;  /* 0x000000000008781c */ /* 0x000fda0003f0f018 */
[----:B-1----:R-:W-:Y:S02]  /*24a0*/  @P0 LOP3.LUT R0, R5, 0xffff, RZ, 0xc0, !PT ;  /* 0x0000ffff05000812 */ /* 0x002fe400078ec0ff */
[----:B------:R-:W-:Y:S02]  /*24b0*/  @P0 MOV R2, R4 ;  /* 0x0000000400020202 */ /* 0x000fe40000000f00 */
[----:B------:R-:W-:Y:S01]  /*24c0*/  @P0 R2UR UR5, R0 ;  /* 0x00000000000502ca */ /* 0x000fe200000e0000 */
[----:B------:R-:W-:Y:S01]  /*24d0*/  VIADD R0, R3, 0x90 ;  /* 0x0000009003007836 */ /* 0x000fe20000000000 */
[----:B------:R-:W-:Y:S02]  /*24e0*/  @P0 SHF.R.U32.HI R4, RZ, 0x10, R5 ;  /* 0x00000010ff040819 */ /* 0x000fe40000011605 */
[----:B------:R-:W-:Y:S02]  /*24f0*/  @P0 R2UR UR8, R2 ;  /* 0x00000000020802ca */ /* 0x000fe400000e0000 */
[----:B------:R-:W-:-:S02]  /*2500*/  PRMT R0, RZ, 0x654, R0 ;  /* 0x00000654ff007816 */ /* 0x000fc40000000000 */
[----:B------:R-:W-:Y:S02]  /*2510*/  @P0 R2UR UR4, R4 ;  /* 0x00000000040402ca */ /* 0x000fe400000e0000 */
[----:B------:R1:W-:Y:S03]  /*2520*/  SYNCS.ARRIVE.TRANS64.RED.A1T0 RZ, [R0+URZ], RZ ;  /* 0x000000ff00ff79a7 */ /* 0x0003e600081004ff */
[----:B------:R-:W-:-:S04]  /*2530*/  @UP1 UMOV UR38, UR5 ;  /* 0x0000000500261c82 */ /* 0x000fc80008000000 */
[----:B------:R-:W-:-:S04]  /*2540*/  @UP1 UMOV UR39, UR8 ;  /* 0x0000000800271c82 */ /* 0x000fc80008000000 */
[----:B------:R-:W-:Y:S01]  /*2550*/  @UP1 UMOV UR36, UR4 ;  /* 0x0000000400241c82 */ /* 0x000fe20008000000 */
[----:B------:R-:W-:Y:S05]  /*2560*/  BRA.U !UP0, `(.L_x_40) ;  /* 0x0000000108d47547 */ /* 0x000fea000b800000 */
[----:B------:R-:W2:Y:S01]  /*2570*/  LDCU.128 UR12, c[0x0][0xb10] ;  /* 0x00016200ff0c77ac */ /* 0x000ea20008000c00 */
[----:B------:R-:W3:Y:S01]  /*2580*/  LDCU UR28, c[0x0][0xb20] ;  /* 0x00016400ff1c77ac */ /* 0x000ee20008000800 */
[----:B------:R-:W4:Y:S01]  /*2590*/  LDCU UR20, c[0x0][0xb0c] ;  /* 0x00016180ff1477ac */ /* 0x000f220008000800 */
[----:B------:R-:W1:Y:S01]  /*25a0*/  LDCU.64 UR10, c[0x0][0xb28] ;  /* 0x00016500ff0a77ac */ /* 0x000e620008000a00 */
[----:B------:R-:W-:Y:S02]  /*25b0*/  UISETP.NE.AND UP3, UPT, UR45, 0x1, UPT ;  /* 0x000000012d00788c */ /* 0x000fe4000bf65270 */
[----:B--2---:R-:W-:Y:S02]  /*25c0*/  UIMAD.WIDE.U32 UR8, UR40, UR15, URZ ;  /* 0x0000000f280872a5 */ /* 0x004fe4000f8e00ff */
[----:B------:R-:W-:Y:S02]  /*25d0*/  UIMAD.WIDE.U32 UR4, UR41, UR12, URZ ;  /* 0x0000000c290472a5 */ /* 0x000fe4000f8e00ff */
[----:B------:R-:W-:-:S02]  /*25e0*/  UISETP.NE.AND UP0, UPT, UR14, 0x1, UPT ;  /* 0x000000010e00788c */ /* 0x000fc4000bf05270 */
[----:B------:R-:W-:Y:S01]  /*25f0*/  UIMAD.WIDE.U32 UR22, UR38, UR15, URZ ;  /* 0x0000000f261672a5 */ /* 0x000fe2000f8e00ff */
[----:B------:R-:W-:Y:S02]  /*2600*/  UMOV UR8, UR9 ;  /* 0x0000000900087c82 */ /* 0x000fe40008000000 */
[----:B------:R-:W-:Y:S01]  /*2610*/  UMOV UR4, UR5 ;  /* 0x0000000500047c82 */ /* 0x000fe20008000000 */
[----:B---3--:R-:W-:Y:S02]  /*2620*/  USHF.R.U32.HI UR8, URZ, UR28, UR8 ;  /* 0x0000001cff087299 */ /* 0x008fe40008011608 */
[----:B----4-:R-:W-:Y:S02]  /*2630*/  UISETP.NE.AND UP2, UPT, UR20, 0x1, UPT ;  /* 0x000000011400788c */ /* 0x010fe4000bf45270 */
[----:B------:R-:W-:Y:S02]  /*2640*/  USHF.R.U32.HI UR4, URZ, UR13, UR4 ;  /* 0x0000000dff047299 */ /* 0x000fe40008011604 */
[----:B------:R-:W-:-:S02]  /*2650*/  USEL UR5, UR40, UR8, !UP0 ;  /* 0x0000000828057287 */ /* 0x000fc4000c000000 */
[----:B------:R-:W-:Y:S02]  /*2660*/  USEL UR8, UR41, UR4, !UP2 ;  /* 0x0000000429087287 */ /* 0x000fe4000d000000 */
[----:B-1----:R-:W-:Y:S01]  /*2670*/  UIMAD.WIDE.U32 UR16, UR5, UR10, URZ ;  /* 0x0000000a051072a5 */ /* 0x002fe2000f8e00ff */
[----:B------:R-:W-:Y:S01]  /*2680*/  UMOV UR4, UR23 ;  /* 0x0000001700047c82 */ /* 0x000fe20008000000 */
[----:B------:R-:W-:Y:S02]  /*2690*/  UIMAD.WIDE.U32 UR18, UR39, UR12, URZ ;  /* 0x0000000c271272a5 */ /* 0x000fe4000f8e00ff */
[----:B------:R-:W-:-:S03]  /*26a0*/  UIMAD.WIDE.U32 UR22, UR8, UR10, URZ ;  /* 0x0000000a081672a5 */ /* 0x000fc6000f8e00ff */
[----:B------:R-:W-:Y:S01]  /*26b0*/  UMOV UR16, UR17 ;  /* 0x0000001100107c82 */ /* 0x000fe20008000000 */
[----:B------:R-:W-:Y:S02]  /*26c0*/  USHF.R.U32.HI UR4, URZ, UR28, UR4 ;  /* 0x0000001cff047299 */ /* 0x000fe40008011604 */
[----:B------:R-:W-:Y:S01]  /*26d0*/  @UP3 USHF.R.U32.HI UR5, URZ, UR11, UR16 ;  /* 0x0000000bff053299 */ /* 0x000fe20008011610 */
[----:B------:R-:W-:Y:S01]  /*26e0*/  UMOV UR18, UR19 ;  /* 0x0000001300127c82 */ /* 0x000fe20008000000 */
[----:B------:R-:W-:Y:S01]  /*26f0*/  UMOV UR22, UR23 ;  /* 0x0000001700167c82 */ /* 0x000fe20008000000 */
[----:B------:R-:W-:Y:S02]  /*2700*/  USHF.R.U32.HI UR13, URZ, UR13, UR18 ;  /* 0x0000000dff0d7299 */ /* 0x000fe40008011612 */
[----:B------:R-:W-:Y:S02]  /*2710*/  USEL UR4, UR38, UR4, !UP0 ;  /* 0x0000000426047287 */ /* 0x000fe4000c000000 */
[----:B------:R-:W-:-:S02]  /*2720*/  @UP3 USHF.R.U32.HI UR8, URZ, UR11, UR22 ;  /* 0x0000000bff083299 */ /* 0x000fc40008011616 */
[----:B------:R-:W-:Y:S02]  /*2730*/  UIMAD UR9, UR45, UR5, URZ ;  /* 0x000000052d0972a4 */ /* 0x000fe4000f8e02ff */
[----:B------:R-:W-:Y:S02]  /*2740*/  USEL UR5, UR39, UR13, !UP2 ;  /* 0x0000000d27057287 */ /* 0x000fe4000d000000 */
[----:B------:R-:W-:Y:S02]  /*2750*/  UIMAD UR12, UR45, UR8, URZ ;  /* 0x000000082d0c72a4 */ /* 0x000fe4000f8e02ff */
[----:B------:R-:W-:Y:S02]  /*2760*/  UISETP.GE.AND UP0, UPT, UR4, UR9, UPT ;  /* 0x000000090400728c */ /* 0x000fe4000bf06270 */
[----:B------:R-:W-:Y:S02]  /*2770*/  UIMAD.WIDE.U32 UR16, UR4, UR10, URZ ;  /* 0x0000000a041072a5 */ /* 0x000fe4000f8e00ff */
[----:B------:R-:W-:-:S02]  /*2780*/  UISETP.GE.OR UP0, UPT, UR5, UR12, UP0 ;  /* 0x0000000c0500728c */ /* 0x000fc40008706670 */
        /* <DEDUP_REMOVED lines=19> */
.L_x_40:
[----:B------:R-:W2:Y:S02]  /*28c0*/  LDCU UR4, c[0x0][0xb30] ;  /* 0x00016600ff0477ac */ /* 0x000ea40008000800 */
[----:B--2---:R-:W-:-:S09]  /*28d0*/  UISETP.NE.AND UP0, UPT, UR4, 0x1, UPT ;  /* 0x000000010400788c */ /* 0x004fd2000bf05270 */
        /* <DEDUP_REMOVED lines=18> */
.L_x_41:
[----:B------:R-:W-:Y:S01]  /*2a00*/  VIADD R11, R11, 0x1 ;  /* 0x000000010b0b7836 */ /* 0x000fe20000000000 */
[----:B------:R-:W-:Y:S01]  /*2a10*/  R2UR UR4, R52 ;  /* 0x00000000340472ca */ /* 0x000fe200000e0000 */
[----:B------:R-:W-:Y:S01]  /*2a20*/  UIADD3 UR28, UPT, UPT, UR39, UR63, URZ ;  /* 0x0000003f271c7290 */ /* 0x000fe2000fffe0ff */
[----:B------:R-:W-:Y:S02]  /*2a30*/  PLOP3.LUT P1, PT, PT, PT, PT, 0x80, 0x8 ;  /* 0x000000000008781c */ /* 0x000fe40003f2f070 */
[----:B------:R-:W-:-:S04]  /*2a40*/  ISETP.NE.AND P0, PT, R11, 0x2, PT ;  /* 0x000000020b00780c */ /* 0x000fc80003f05270 */
[----:B-1----:R-:W-:Y:S02]  /*2a50*/  SEL R0, RZ, 0x1, P0 ;  /* 0x00000001ff007807 */ /* 0x002fe40000000000 */
[----:B------:R-:W-:Y:S02]  /*2a60*/  SEL R11, R11, RZ, P0 ;  /* 0x000000ff0b0b7207 */ /* 0x000fe40000000000 */
[----:B------:R-:W-:Y:S01]  /*2a70*/  LOP3.LUT R10, R10, R0, RZ, 0x3c, !PT ;  /* 0x000000000a0a7212 */ /* 0x000fe200078e3cff */
[----:B------:R-:W-:Y:S01]  /*2a80*/  UIADD3 UR20, UPT, UPT, UR38, UR4, URZ ;  /* 0x0000000426147290 */ /* 0x000fe2000fffe0ff */
[----:B------:R-:W-:Y:S11]  /*2a90*/  BRA.U UP1, `(.L_x_42) ;  /* 0xfffffff101087547 */ /* 0x000ff6000b83ffff */
[----:B------:R-:W-:Y:S01]  /*2aa0*/  UIADD3 UR6, UPT, UPT, UR6, 0x18, URZ ;  /* 0x0000001806067890 */ /* 0x000fe2000fffe0ff */
[----:B------:R-:W-:-:S03]  /*2ab0*/  SHF.L.U32 R2, R12, 0x1f, RZ ;  /* 0x0000001f0c027819 */ /* 0x000fc600000006ff */
[----:B------:R-:W-:-:S09]  /*2ac0*/  ULEA UR4, UR7, UR6, 0x3 ;  /* 0x0000000607047291 */ /* 0x000fd2000f8e18ff */
[----:B------:R-:W1:Y:S02]  /*2ad0*/  SYNCS.PHASECHK.TRANS64.TRYWAIT P0, [UR4], R2 ;  /* 0x00000002ff0075a7 */ /* 0x000e640008001104 */
[----:B-1----:R-:W-:Y:S05]  /*2ae0*/  @!P0 BRA `(.L_x_43) ;  /* 0x00000064003c8947 */ /* 0x002fea0003800000 */
.L_x_153:
[----:B------:R-:W-:-:S04]  /*2af0*/  UIADD3 UR4, UPT, UPT, UR7, 0x1, URZ ;  /* 0x0000000107047890 */ /* 0x000fc8000fffe0ff */
[----:B------:R-:W-:-:S04]  /*2b00*/  UISETP.NE.AND UP0, UPT, UR4, 0x3, UPT ;  /* 0x000000030400788c */ /* 0x000fc8000bf05270 */
[----:B------:R-:W-:Y:S02]  /*2b10*/  USEL UR7, URZ, 0x1, UP0 ;  /* 0x00000001ff077887 */ /* 0x000fe40008000000 */
[----:B------:R-:W-:-:S04]  /*2b20*/  USEL UR4, UR4, URZ, UP0 ;  /* 0x000000ff04047287 */ /* 0x000fc80008000000 */
[----:B------:R-:W-:Y:S01]  /*2b30*/  ULEA UR5, UR4, UR6, 0x3 ;  /* 0x0000000604057291 */ /* 0x000fe2000f8e18ff */
[----:B------:R-:W-:-:S04]  /*2b40*/  LOP3.LUT R12, R12, UR7, RZ, 0x3c, !PT ;  /* 0x000000070c0c7c12 */ /* 0x000fc8000f8e3cff */
[----:B-1----:R-:W-:-:S04]  /*2b50*/  SHF.L.U32 R2, R12, 0x1f, RZ ;  /* 0x0000001f0c027819 */ /* 0x002fc800000006ff */
[----:B------:R-:W1:Y:S02]  /*2b60*/  SYNCS.PHASECHK.TRANS64.TRYWAIT P0, [UR5], R2 ;  /* 0x00000002ff0075a7 */ /* 0x000e640008001105 */
[----:B-1----:R-:W-:Y:S05]  /*2b70*/  @!P0 BRA `(.L_x_44) ;  /* 0x0000006400308947 */ /* 0x002fea0003800000 */
.L_x_155:
[----:B------:R-:W-:-:S04]  /*2b80*/  UIADD3 UR4, UPT, UPT, UR4, 0x1, URZ ;  /* 0x0000000104047890 */ /* 0x000fc8000fffe0ff */
[----:B------:R-:W-:-:S04]  /*2b90*/  UISETP.NE.AND UP0, UPT, UR4, 0x3, UPT ;  /* 0x000000030400788c */ /* 0x000fc8000bf05270 */
[----:B------:R-:W-:Y:S02]  /*2ba0*/  USEL UR5, URZ, 0x1, UP0 ;  /* 0x00000001ff057887 */ /* 0x000fe40008000000 */
[----:B------:R-:W-:-:S04]  /*2bb0*/  USEL UR4, UR4, URZ, UP0 ;  /* 0x000000ff04047287 */ /* 0x000fc80008000000 */
[----:B------:R-:W-:Y:S01]  /*2bc0*/  ULEA UR4, UR4, UR6, 0x3 ;  /* 0x0000000604047291 */ /* 0x000fe2000f8e18ff */
[----:B-1----:R-:W-:-:S04]  /*2bd0*/  LOP3.LUT R2, R12, UR5, RZ, 0x3c, !PT ;  /* 0x000000050c027c12 */ /* 0x002fc8000f8e3cff */
[----:B------:R-:W-:Y:S01]  /*2be0*/  SHF.L.U32 R2, R2, 0x1f, RZ ;  /* 0x0000001f02027819 */ /* 0x000fe200000006ff */
[----:B------:R-:W-:-:S07]  /*2bf0*/  IMAD.U32 R0, RZ, RZ, UR4 ;  /* 0x00000004ff007e24 */ /* 0x000fce000f8e00ff */
.L_x_45:
[----:B-1----:R1:W2:Y:S02]  /*2c00*/  SYNCS.PHASECHK.TRANS64.TRYWAIT P0, [R0+URZ], R2 ;  /* 0x00000002000075a7 */ /* 0x0022a400080011ff */
[----:B--2---:R-:W-:Y:S05]  /*2c10*/  @!P0 NANOSLEEP.SYNCS 0x989680 ;  /* 0x009896800000895d */ /* 0x004fea0003900000 */
[----:B------:R-:W2:Y:S02]  /*2c20*/  @!P0 SYNCS.PHASECHK.TRANS64 P0, [R0+URZ], R2 ;  /* 0x00000002000085a7 */ /* 0x000ea400080010ff */
[----:B--2---:R-:W-:Y:S05]  /*2c30*/  @P0 EXIT ;  /* 0x000000000000094d */ /* 0x004fea0003800000 */
[----:B------:R-:W-:Y:S05]  /*2c40*/  BRA `(.L_x_45) ;  /* 0xfffffffc00ec7947 */ /* 0x000fea000383ffff */
.L_x_22:
[----:B------:R-:W-:-:S04]  /*2c50*/  UISETP.NE.AND UP0, UPT, UR47, URZ, UPT ;  /* 0x000000ff2f00728c */ /* 0x000fc8000bf05270 */
[----:B------:R-:W-:-:S09]  /*2c60*/  UISETP.NE.OR UP0, UPT, UR25, 0x1, UP0 ;  /* 0x000000011900788c */ /* 0x000fd20008705670 */
[----:B------:R-:W-:Y:S05]  /*2c70*/  BRA.U UP0, `(.L_x_46) ;  /* 0x0000000500487547 */ /* 0x000fea000b800000 */
[----:B------:R-:W-:Y:S01]  /*2c80*/  ISETP.GE.U32.AND P2, PT, R0, 0x8, PT ;  /* 0x000000080000780c */ /* 0x000fe20003f46070 */
[----:B------:R-:W-:Y:S01]  /*2c90*/  IMAD.MOV.U32 R12, RZ, RZ, 0x1 ;  /* 0x00000001ff0c7424 */ /* 0x000fe200078e00ff */
[----:B------:R-:W-:Y:S02]  /*2ca0*/  CS2R R10, SRZ ;  /* 0x00000000000a7805 */ /* 0x000fe4000001ff00 */
[----:B------:R-:W-:Y:S01]  /*2cb0*/  CS2R R8, SRZ ;  /* 0x0000000000087805 */ /* 0x000fe2000001ff00 */
[----:B------:R-:W-:Y:S01]  /*2cc0*/  UMOV UR6, 0x400 ;  /* 0x0000040000067882 */ /* 0x000fe20000000000 */
[----:B------:R-:W-:Y:S01]  /*2cd0*/  UMOV UR5, URZ ;  /* 0x000000ff00057c82 */ /* 0x000fe20008000000 */
[----:B------:R-:W-:-:S12]  /*2ce0*/  ULEA UR6, UR47, UR6, 0x18 ;  /* 0x000000062f067291 */ /* 0x000fd8000f8ec0ff */
.L_x_50:
[----:B------:R-:W-:Y:S02]  /*2cf0*/  LEA R2, R8, UR6, 0x3 ;  /* 0x0000000608027c11 */ /* 0x000fe4000f8e18ff */
[----:B------:R-:W-:-:S03]  /*2d00*/  SHF.L.U32 R4, R9, 0x1f, RZ ;  /* 0x0000001f09047819 */ /* 0x000fc600000006ff */
[----:B------:R-:W-:Y:S01]  /*2d10*/  VIADD R5, R2, 0xf0 ;  /* 0x000000f002057836 */ /* 0x000fe20000000000 */
[----:B------:R-:W2:Y:S02]  /*2d20*/  SYNCS.PHASECHK.TRANS64.TRYWAIT P0, [R2+URZ+0xe0], R4 ;  /* 0x0000e004020075a7 */ /* 0x000ea400080011ff */
[----:B--2---:R-:W-:Y:S05]  /*2d30*/  @!P0 BRA `(.L_x_47) ;  /* 0x0000006000d88947 */ /* 0x004fea0003800000 */
.L_x_156:
[----:B------:R-:W-:Y:S01]  /*2d40*/  ULEA UR4, UR5, UR6, 0x3 ;  /* 0x0000000605047291 */ /* 0x000fe2000f8e18ff */
[----:B--2---:R-:W-:Y:S01]  /*2d50*/  PRMT R2, RZ, 0x654, R5 ;  /* 0x00000654ff027816 */ /* 0x004fe20000000005 */
[----:B------:R-:W-:Y:S01]  /*2d60*/  @!P2 IMAD.MOV.U32 R4, RZ, RZ, 0x10 ;  /* 0x00000010ff04a424 */ /* 0x000fe200078e00ff */
[----:B------:R-:W-:Y:S01]  /*2d70*/  SHF.L.U32 R5, R12, 0x1f, RZ ;  /* 0x0000001f0c057819 */ /* 0x000fe200000006ff */
[----:B------:R-:W-:Y:S01]  /*2d80*/  UIADD3 UR7, UPT, UPT, UR4, 0x80, URZ ;  /* 0x0000008004077890 */ /* 0x000fe2000fffe0ff */
[----:B------:R2:W-:Y:S05]  /*2d90*/  SYNCS.ARRIVE.TRANS64.RED.A1T0 RZ, [R2+URZ], RZ ;  /* 0x000000ff02ff79a7 */ /* 0x0005ea00081004ff */
[----:B------:R-:W-:Y:S01]  /*2da0*/  IMAD.U32 R6, RZ, RZ, UR7 ;  /* 0x00000007ff067e24 */ /* 0x000fe2000f8e00ff */
[----:B------:R-:W3:Y:S04]  /*2db0*/  SYNCS.PHASECHK.TRANS64.TRYWAIT P0, [UR4+0x90], R5 ;  /* 0x00009005ff0075a7 */ /* 0x000ee80008001104 */
[----:B------:R-:W-:Y:S01]  /*2dc0*/  PRMT R6, R0, 0x654, R6 ;  /* 0x0000065400067816 */ /* 0x000fe20000000006 */
[----:B--23--:R-:W-:Y:S06]  /*2dd0*/  @!P0 BRA `(.L_x_48) ;  /* 0x0000006000c48947 */ /* 0x00cfec0003800000 */
.L_x_158:
[----:B------:R-:W-:Y:S01]  /*2de0*/  ULEA UR8, UR5, UR6, 0x4 ;  /* 0x0000000605087291 */ /* 0x000fe2000f8e20ff */
[----:B------:R-:W-:Y:S01]  /*2df0*/  SEL R3, R6, R3, !P2 ;  /* 0x0000000306037207 */ /* 0x000fe20005000000 */
[----:B------:R-:W-:Y:S01]  /*2e00*/  UIADD3 UR9, UPT, UPT, UR4, 0x80, URZ ;  /* 0x0000008004097890 */ /* 0x000fe2000fffe0ff */
[----:B--2---:R-:W-:Y:S01]  /*2e10*/  LEA R2, R11, UR6, 0x3 ;  /* 0x000000060b027c11 */ /* 0x004fe2000f8e18ff */
[----:B------:R-:W-:Y:S01]  /*2e20*/  UIADD3 UR8, UPT, UPT, UR8, 0x110, URZ ;  /* 0x0000011008087890 */ /* 0x000fe2000fffe0ff */
[----:B------:R2:W-:Y:S01]  /*2e30*/  @!P2 SYNCS.ARRIVE.TRANS64.RED RZ, [R3+URZ], R4 ;  /* 0x0000000403ffa9a7 */ /* 0x0005e200080004ff */
[----:B------:R-:W-:Y:S01]  /*2e40*/  UIADD3 UR4, UPT, UPT, UR5, 0x1, URZ ;  /* 0x0000000105047890 */ /* 0x000fe2000fffe0ff */
[----:B------:R-:W-:-:S03]  /*2e50*/  VIADD R8, R8, 0x1 ;  /* 0x0000000108087836 */ /* 0x000fc60000000000 */
[----:B------:R-:W-:Y:S02]  /*2e60*/  UISETP.NE.AND UP0, UPT, UR4, 0x2, UPT ;  /* 0x000000020400788c */ /* 0x000fe4000bf05270 */
[----:B------:R-:W-:Y:S01]  /*2e70*/  ISETP.NE.AND P0, PT, R8, 0x2, PT ;  /* 0x000000020800780c */ /* 0x000fe20003f05270 */
[----:B------:R-:W-:Y:S06]  /*2e80*/  UGETNEXTWORKID.BROADCAST [UR8], [UR9] ;  /* 0x00000000080073ca */ /* 0x000fec0008000100 */
[----:B------:R-:W-:Y:S02]  /*2e90*/  USEL UR7, URZ, 0x1, UP0 ;  /* 0x00000001ff077887 */ /* 0x000fe40008000000 */
[----:B------:R-:W-:-:S04]  /*2ea0*/  USEL UR5, UR4, URZ, UP0 ;  /* 0x000000ff04057287 */ /* 0x000fc80008000000 */
[----:B------:R-:W-:Y:S02]  /*2eb0*/  LOP3.LUT R12, R12, UR7, RZ, 0x3c, !PT ;  /* 0x000000070c0c7c12 */ /* 0x000fe4000f8e3cff */
[----:B--2---:R-:W-:-:S04]  /*2ec0*/  SHF.L.U32 R4, R10, 0x1f, RZ ;  /* 0x0000001f0a047819 */ /* 0x004fc800000006ff */
[----:B------:R-:W2:Y:S02]  /*2ed0*/  SYNCS.PHASECHK.TRANS64.TRYWAIT P1, [R2+URZ+0x80], R4 ;  /* 0x00008004020075a7 */ /* 0x000ea400080211ff */
[----:B--2---:R-:W-:Y:S05]  /*2ee0*/  @!P1 BRA `(.L_x_49) ;  /* 0x0000006000989947 */ /* 0x004fea0003800000 */
.L_x_159:
[C---:B--2---:R-:W-:Y:S01]  /*2ef0*/  LEA R4, R11.reuse, UR6, 0x4 ;  /* 0x000000060b047c11 */ /* 0x044fe2000f8e20ff */
[----:B------:R-:W-:Y:S01]  /*2f00*/  VIADD R2, R2, 0x90 ;  /* 0x0000009002027836 */ /* 0x000fe20000000000 */
[----:B------:R-:W-:Y:S01]  /*2f10*/  SEL R8, R8, RZ, P0 ;  /* 0x000000ff08087207 */ /* 0x000fe20000000000 */
[----:B------:R-:W-:-:S03]  /*2f20*/  VIADD R11, R11, 0x1 ;  /* 0x000000010b0b7836 */ /* 0x000fc60000000000 */
[----:B------:R-:W2:Y:S01]  /*2f30*/  LDS.128 R4, [R4+0x110] ;  /* 0x0001100004047984 */ /* 0x000ea20000000c00 */
[----:B------:R-:W-:Y:S02]  /*2f40*/  PRMT R2, RZ, 0x654, R2 ;  /* 0x00000654ff027816 */ /* 0x000fe40000000002 */
[C---:B------:R-:W-:Y:S01]  /*2f50*/  ISETP.NE.AND P1, PT, R11.reuse, 0x2, PT ;  /* 0x000000020b00780c */ /* 0x040fe20003f25270 */
[----:B------:R-:W-:Y:S01]  /*2f60*/  @!PT LDS RZ, [RZ] ;  /* 0x00000000fffff984 */ /* 0x000fe20000000800 */
[----:B------:R-:W-:Y:S01]  /*2f70*/  @!PT LDS RZ, [RZ] ;  /* 0x00000000fffff984 */ /* 0x000fe20000000800 */
[----:B------:R-:W-:Y:S01]  /*2f80*/  @!PT LDS RZ, [RZ] ;  /* 0x00000000fffff984 */ /* 0x000fe20000000800 */
[----:B------:R-:W-:Y:S01]  /*2f90*/  @!PT LDS RZ, [RZ] ;  /* 0x00000000fffff984 */ /* 0x000fe20000000800 */
[----:B------:R3:W-:Y:S06]  /*2fa0*/  MEMBAR.ALL.CTA ;  /* 0x0000000000007992 */ /* 0x0007ec0000008000 */
[----:B---3--:R-:W3:Y:S01]  /*2fb0*/  FENCE.VIEW.ASYNC.S ;  /* 0x00000000000073c6 */ /* 0x008ee20000000000 */
[----:B------:R-:W-:Y:S01]  /*2fc0*/  SEL R11, R11, RZ, P1 ;  /* 0x000000ff0b0b7207 */ /* 0x000fe20000800000 */
[----:B---3--:R3:W-:Y:S01]  /*2fd0*/  SYNCS.ARRIVE.TRANS64.RED.A1T0 RZ, [R2+URZ], RZ ;  /* 0x000000ff02ff79a7 */ /* 0x0087e200081004ff */
[----:B--2---:R-:W-:-:S02]  /*2fe0*/  LOP3.LUT P3, RZ, R6, 0x1, RZ, 0xc0, !PT ;  /* 0x0000000106ff7812 */ /* 0x004fc4000786c0ff */
[----:B------:R-:W-:-:S04]  /*2ff0*/  SEL R4, RZ, 0x1, P1 ;  /* 0x00000001ff047807 */ /* 0x000fc80000800000 */
[----:B------:R-:W-:Y:S02]  /*3000*/  LOP3.LUT R10, R10, R4, RZ, 0x3c, !PT ;  /* 0x000000040a0a7212 */ /* 0x000fe400078e3cff */
[----:B---3--:R-:W-:-:S04]  /*3010*/  SEL R2, RZ, 0x1, P0 ;  /* 0x00000001ff027807 */ /* 0x008fc80000000000 */
[----:B------:R-:W-:Y:S01]  /*3020*/  LOP3.LUT R9, R9, R2, RZ, 0x3c, !PT ;  /* 0x0000000209097212 */ /* 0x000fe200078e3cff */
[----:B------:R-:W-:Y:S06]  /*3030*/  @P3 BRA `(.L_x_50) ;  /* 0xfffffffc002c3947 */ /* 0x000fec000383ffff */
[----:B------:R-:W-:Y:S01]  /*3040*/  ULEA UR4, UR5, UR6, 0x3 ;  /* 0x0000000605047291 */ /* 0x000fe2000f8e18ff */
[----:B------:R-:W-:-:S08]  /*3050*/  SHF.L.U32 R2, R12, 0x1f, RZ ;  /* 0x0000001f0c027819 */ /* 0x000fd000000006ff */
[----:B------:R-:W2:Y:S02]  /*3060*/  SYNCS.PHASECHK.TRANS64 P0, [UR4+0x90], R2 ;  /* 0x00009002ff0075a7 */ /* 0x000ea40008001004 */
[----:B--2---:R-:W-:Y:S05]  /*3070*/  @P0 BRA `(.L_x_51) ;  /* 0x0000000000080947 */ /* 0x004fea0003800000 */
[----:B------:R-:W2:Y:S02]  /*3080*/  SYNCS.PHASECHK.TRANS64.TRYWAIT P0, [UR4+0x90], R2 ;  /* 0x00009002ff0075a7 */ /* 0x000ea40008001104 */
[----:B--2---:R-:W-:Y:S05]  /*3090*/  @!P0 BRA `(.L_x_52) ;  /* 0x0000006000408947 */ /* 0x004fea0003800000 */
.L_x_51:
[----:B------:R-:W-:-:S04]  /*30a0*/  UIADD3 UR7, UPT, UPT, UR5, 0x1, URZ ;  /* 0x0000000105077890 */ /* 0x000fc8000fffe0ff */
[----:B------:R-:W-:-:S04]  /*30b0*/  UISETP.NE.AND UP0, UPT, UR7, 0x2, UPT ;  /* 0x000000020700788c */ /* 0x000fc8000bf05270 */
[----:B------:R-:W-:Y:S02]  /*30c0*/  USEL UR8, URZ, 0x1, UP0 ;  /* 0x00000001ff087887 */ /* 0x000fe40008000000 */
[----:B------:R-:W-:-:S04]  /*30d0*/  USEL UR7, UR7, URZ, UP0 ;  /* 0x000000ff07077287 */ /* 0x000fc80008000000 */
[----:B------:R-:W-:Y:S01]  /*30e0*/  ULEA UR7, UR7, UR6, 0x3 ;  /* 0x0000000607077291 */ /* 0x000fe2000f8e18ff */
[----:B--2---:R-:W-:-:S04]  /*30f0*/  LOP3.LUT R2, R12, UR8, RZ, 0x3c, !PT ;  /* 0x000000080c027c12 */ /* 0x004fc8000f8e3cff */
[----:B------:R-:W-:-:S04]  /*3100*/  SHF.L.U32 R0, R2, 0x1f, RZ ;  /* 0x0000001f02007819 */ /* 0x000fc800000006ff */
[----:B------:R-:W2:Y:S02]  /*3110*/  SYNCS.PHASECHK.TRANS64 P0, [UR7+0x90], R0 ;  /* 0x00009000ff0075a7 */ /* 0x000ea40008001007 */
[----:B-12---:R-:W-:Y:S05]  /*3120*/  @P0 EXIT ;  /* 0x000000000000094d */ /* 0x006fea0003800000 */
[----:B------:R-:W-:Y:S02]  /*3130*/  SHF.L.U32 R2, R2, 0x1f, RZ ;  /* 0x0000001f02027819 */ /* 0x000fe400000006ff */
[----:B------:R-:W-:-:S07]  /*3140*/  MOV R0, UR7 ;  /* 0x0000000700007c02 */ /* 0x000fce0008000f00 */
.L_x_53:
[----:B-1----:R1:W2:Y:S02]  /*3150*/  SYNCS.PHASECHK.TRANS64.TRYWAIT P0, [R0+URZ+0x90], R2 ;  /* 0x00009002000075a7 */ /* 0x0022a400080011ff */
[----:B--2---:R-:W-:Y:S05]  /*3160*/  @!P0 NANOSLEEP.SYNCS 0x989680 ;  /* 0x009896800000895d */ /* 0x004fea0003900000 */
[----:B------:R-:W2:Y:S02]  /*3170*/  @!P0 SYNCS.PHASECHK.TRANS64 P0, [R0+URZ+0x90], R2 ;  /* 0x00009002000085a7 */ /* 0x000ea400080010ff */
[----:B--2---:R-:W-:Y:S05]  /*3180*/  @P0 EXIT ;  /* 0x000000000000094d */ /* 0x004fea0003800000 */
[----:B------:R-:W-:Y:S05]  /*3190*/  BRA `(.L_x_53) ;  /* 0xfffffffc00ec7947 */ /* 0x000fea000383ffff */
.L_x_46:
[----:B------:R-:W-:Y:S05]  /*31a0*/  BRA.U UP6, `(.L_x_54) ;  /* 0x0000001106d47547 */ /* 0x000fea000b800000 */
[----:B------:R-:W-:Y:S01]  /*31b0*/  UMOV UR4, 0x40 ;  /* 0x0000004000047882 */ /* 0x000fe20000000000 */
[----:B------:R-:W-:Y:S01]  /*31c0*/  NOP ;  /* 0x0000000000007918 */ /* 0x000fe20000000000 */
[----:B------:R-:W-:Y:S01]  /*31d0*/  ULEA UR5, UR47, UR4, 0x18 ;  /* 0x000000042f057291 */ /* 0x000fe2000f8ec0ff */
[----:B------:R-:W-:Y:S02]  /*31e0*/  UMOV UR6, 0x400 ;  /* 0x0000040000067882 */ /* 0x000fe40000000000 */
[----:B------:R-:W-:-:S06]  /*31f0*/  ULEA UR6, UR47, UR6, 0x18 ;  /* 0x000000062f067291 */ /* 0x000fcc000f8ec0ff */
[----:B------:R-:W2:Y:S02]  /*3200*/  LDS.U8 R0, [UR5+0x1c] ;  /* 0x00001c05ff007984 */ /* 0x000ea40008000000 */
[----:B--2---:R-:W-:-:S13]  /*3210*/  ISETP.NE.AND P0, PT, R0, RZ, PT ;  /* 0x000000ff0000720c */ /* 0x004fda0003f05270 */
[----:B------:R-:W-:Y:S05]  /*3220*/  @P0 BRA `(.L_x_55) ;  /* 0x0000000400080947 */ /* 0x000fea0003800000 */
[----:B------:R-:W-:Y:S02]  /*3230*/  UISETP.NE.U32.AND UP1, UPT, UR46, 0x1, UPT ;  /* 0x000000012e00788c */ /* 0x000fe4000bf25070 */
[----:B------:R-:W-:-:S07]  /*3240*/  UIADD3 UR7, UPT, UPT, UR5, 0x8, URZ ;  /* 0x0000000805077890 */ /* 0x000fce000fffe0ff */
[----:B------:R-:W-:Y:S05]  /*3250*/  BRA.U !UP1, `(.L_x_56) ;  /* 0x00000001099c7547 */ /* 0x000fea000b800000 */
[----:B------:R-:W-:Y:S01]  /*3260*/  ELECT P0, URZ, PT ;  /* 0x0000000000ff782f */ /* 0x000fe20003800000 */
[----:B------:R-:W-:-:S12]  /*3270*/  BSSY B0, `(.L_x_56) ;  /* 0x0000025000007945 */ /* 0x000fd80003800000 */
[----:B------:R-:W-:Y:S05]  /*3280*/  @!P0 BRA `(.L_x_57) ;  /* 0x00000000008c8947 */ /* 0x000fea0003800000 */
[----:B------:R-:W-:-:S05]  /*3290*/  UMOV UR4, 0x10 ;  /* 0x0000001000047882 */ /* 0x000fca0000000000 */
[----:B------:R-:W-:Y:S04]  /*32a0*/  DEPBAR.LE SB2, 0x36 ;  /* 0x0000ad800000791a */ /* 0x000fe80000000000 */
[----:B------:R-:W2:Y:S02]  /*32b0*/  UTCATOMSWS.2CTA.FIND_AND_SET.ALIGN UP0, UR4, UR4 ;  /* 0x00000004000475e3 */ /* 0x000ea40008200800 */
[----:B--2---:R-:W-:Y:S01]  /*32c0*/  MOV R10, UR4 ;  /* 0x00000004000a7c02 */ /* 0x004fe20008000f00 */
[----:B------:R-:W-:Y:S06]  /*32d0*/  BRA.U UP0, `(.L_x_58) ;  /* 0x0000000100187547 */ /* 0x000fec000b800000 */
.L_x_59:
[----:B------:R-:W-:Y:S05]  /*32e0*/  NANOSLEEP 0x64 ;  /* 0x000000640000795d */ /* 0x000fea0003800000 */
[----:B------:R-:W-:-:S05]  /*32f0*/  UMOV UR4, 0x10 ;  /* 0x0000001000047882 */ /* 0x000fca0000000000 */
[----:B------:R-:W-:Y:S04]  /*3300*/  DEPBAR.LE SB2, 0x36 ;  /* 0x0000ad800000791a */ /* 0x000fe80000000000 */
[----:B------:R-:W2:Y:S02]  /*3310*/  UTCATOMSWS.2CTA.FIND_AND_SET.ALIGN UP0, UR4, UR4 ;  /* 0x00000004000475e3 */ /* 0x000ea40008200800 */
[----:B--2---:R-:W-:Y:S01]  /*3320*/  MOV R10, UR4 ;  /* 0x00000004000a7c02 */ /* 0x004fe20008000f00 */
[----:B------:R-:W-:Y:S05]  /*3330*/  BRA.U !UP0, `(.L_x_59) ;  /* 0xfffffffd08e87547 */ /* 0x000fea000b83ffff */
.L_x_58:
[----:B------:R-:W2:Y:S01]  /*3340*/  LDS R6, [UR5+0x10] ;  /* 0x00001005ff067984 */ /* 0x000ea20008000800 */
[----:B------:R-:W-:Y:S01]  /*3350*/  IMAD.U32 R0, RZ, RZ, UR6 ;  /* 0x00000006ff007e24 */ /* 0x000fe2000f8e00ff */
[----:B------:R-:W-:-:S03]  /*3360*/  MOV R4, UR48 ;  /* 0x0000003000047c02 */ /* 0x000fc60008000f00 */
[----:B------:R-:W-:Y:S01]  /*3370*/  VIADD R0, R0, 0x130 ;  /* 0x0000013000007836 */ /* 0x000fe20000000000 */
[----:B--2---:R-:W-:-:S04]  /*3380*/  SHF.L.U32 R6, R6, 0x1f, RZ ;  /* 0x0000001f06067819 */ /* 0x004fc800000006ff */
[----:B------:R-:W2:Y:S02]  /*3390*/  SYNCS.PHASECHK.TRANS64.TRYWAIT P0, [UR5+0x8], R6 ;  /* 0x00000806ff0075a7 */ /* 0x000ea40008001105 */
[----:B--2---:R-:W-:Y:S05]  /*33a0*/  @P0 BRA `(.L_x_60) ;  /* 0x0000000000080947 */ /* 0x004fea0003800000 */
[----:B------:R-:W2:Y:S02]  /*33b0*/  SYNCS.PHASECHK.TRANS64.TRYWAIT P0, [UR5+0x8], R6 ;  /* 0x00000806ff0075a7 */ /* 0x000ea40008001105 */
[----:B--2---:R-:W-:Y:S05]  /*33c0*/  @!P0 BRA `(.L_x_61) ;  /* 0x0000005c008c8947 */ /* 0x004fea0003800000 */
.L_x_60:
[----:B------:R-:W-:Y:S01]  /*33d0*/  PRMT R4, R4, 0x654, R0 ;  /* 0x0000065404047816 */ /* 0x000fe20000000000 */
[----:B------:R-:W-:Y:S01]  /*33e0*/  HFMA2 R0, -RZ, RZ, 0, 5.9604644775390625e-08 ;  /* 0x00000001ff007431 */ /* 0x000fe200000001ff */
[----:B------:R-:W-:Y:S01]  /*33f0*/  UPRMT UR4, UR48, 0x654, UR7 ;  /* 0x0000065430047896 */ /* 0x000fe20008000007 */
[----:B------:R-:W-:Y:S02]  /*3400*/  IMAD.MOV.U32 R8, RZ, RZ, 0xffff ;  /* 0x0000ffffff087424 */ /* 0x000fe400078e00ff */
[----:B--2---:R-:W-:Y:S02]  /*3410*/  IMAD.MOV.U32 R6, RZ, RZ, 0x4 ;  /* 0x00000004ff067424 */ /* 0x004fe400078e00ff */
[----:B------:R-:W-:Y:S01]  /*3420*/  IMAD.SHL.U32 R9, R10, 0x20, RZ ;  /* 0x000000200a097824 */ /* 0x000fe200078e00ff */
[----:B------:R-:W-:Y:S02]  /*3430*/  MOV R5, UR4 ;  /* 0x0000000400057c02 */ /* 0x000fe40008000f00 */
[-C--:B------:R-:W-:Y:S01]  /*3440*/  SHF.L.U32 R8, R8, R10.reuse, RZ ;  /* 0x0000000a08087219 */ /* 0x080fe200000006ff */
[----:B------:R2:W-:Y:S01]  /*3450*/  SYNCS.ARRIVE.TRANS64.RED RZ, [UR4], R6 ;  /* 0x00000006ffff79a7 */ /* 0x0005e20008000404 */
[----:B------:R-:W-:Y:S01]  /*3460*/  SHF.L.U32 R7, R0, R10, RZ ;  /* 0x0000000a00077219 */ /* 0x000fe200000006ff */
[----:B------:R2:W-:Y:S04]  /*3470*/  STS [UR6+0x130], R9 ;  /* 0x00013009ff007988 */ /* 0x0005e80008000806 */
[----:B------:R2:W-:Y:S04]  /*3480*/  STAS [R4.64], R10 ;  /* 0x0000000a04007dbd */ /* 0x0005e8000c0008ff */
[----:B------:R2:W-:Y:S04]  /*3490*/  ATOMS.OR RZ, [UR5+0x14], R8 ;  /* 0x00001408ffff798c */ /* 0x0005e8000b000005 */
[----:B------:R2:W-:Y:S04]  /*34a0*/  ATOMS.OR RZ, [UR5+0x18], R7 ;  /* 0x00001807ffff798c */ /* 0x0005e8000b000005 */
[----:B------:R2:W-:Y:S02]  /*34b0*/  ATOMS.XOR RZ, [UR5+0x10], R0 ;  /* 0x00001000ffff798c */ /* 0x0005e4000b800005 */
.L_x_57:
[----:B-1----:R-:W-:Y:S05]  /*34c0*/  BSYNC B0 ;  /* 0x0000000000007941 */ /* 0x002fea0003800000 */
.L_x_56:
[----:B------:R-:W-:Y:S05]  /*34d0*/  BRA.U UP1, `(.L_x_62) ;  /* 0x00000001016c7547 */ /* 0x000fea000b800000 */
[----:B------:R-:W-:-:S03]  /*34e0*/  UMOV UR4, 0xffffffff ;  /* 0xffffffff00047882 */ /* 0x000fc60000000000 */
[----:B------:R-:W-:Y:S05]  /*34f0*/  BRA.DIV UR4, `(.L_x_63) ;  /* 0x0000005e04587947 */ /* 0x000fea000b800000 */
[----:B------:R-:W-:-:S13]  /*3500*/  ELECT P6, URZ, PT ;  /* 0x0000000000ff782f */ /* 0x000fda00038c0000 */
.L_x_163:
[----:B------:R-:W-:Y:S05]  /*3510*/  @!P6 BRA `(.L_x_62) ;  /* 0x00000000005ce947 */ /* 0x000fea0003800000 */
[----:B--2---:R-:W2:Y:S02]  /*3520*/  LDS R4, [UR5+0x10] ;  /* 0x00001005ff047984 */ /* 0x004ea40008000800 */
[----:B--2---:R-:W-:-:S04]  /*3530*/  SHF.L.U32 R4, R4, 0x1f, RZ ;  /* 0x0000001f04047819 */ /* 0x004fc800000006ff */
[----:B------:R-:W2:Y:S02]  /*3540*/  SYNCS.PHASECHK.TRANS64.TRYWAIT P0, [UR5+0x8], R4 ;  /* 0x00000804ff0075a7 */ /* 0x000ea40008001105 */
[----:B--2---:R-:W-:Y:S05]  /*3550*/  @P0 BRA `(.L_x_64) ;  /* 0x0000000000080947 */ /* 0x004fea0003800000 */
[----:B------:R-:W2:Y:S02]  /*3560*/  SYNCS.PHASECHK.TRANS64.TRYWAIT P0, [UR5+0x8], R4 ;  /* 0x00000804ff0075a7 */ /* 0x000ea40008001105 */
[----:B--2---:R-:W-:Y:S05]  /*3570*/  @!P0 BRA `(.L_x_65) ;  /* 0x0000005c00588947 */ /* 0x004fea0003800000 */
.L_x_64:
[----:B------:R-:W3:Y:S01]  /*3580*/  LDS R6, [UR6+0x130] ;  /* 0x00013006ff067984 */ /* 0x000ee20008000800 */
[----:B--2---:R-:W-:Y:S02]  /*3590*/  HFMA2 R0, -RZ, RZ, 0, 5.9604644775390625e-08 ;  /* 0x00000001ff007431 */ /* 0x004fe400000001ff */
[----:B------:R-:W-:Y:S01]  /*35a0*/  IMAD.MOV.U32 R4, RZ, RZ, 0xffff ;  /* 0x0000ffffff047424 */ /* 0x000fe200078e00ff */
[----:B------:R-:W-:Y:S01]  /*35b0*/  UPRMT UR4, UR48, 0x654, UR7 ;  /* 0x0000065430047896 */ /* 0x000fe20008000007 */
[----:B---3--:R-:W-:-:S03]  /*35c0*/  IMAD.SHL.U32 R5, R6, 0x20, RZ ;  /* 0x0000002006057824 */ /* 0x008fc600078e00ff */
[-C--:B------:R-:W-:Y:S02]  /*35d0*/  SHF.L.U32 R4, R4, R6.reuse, RZ ;  /* 0x0000000604047219 */ /* 0x080fe400000006ff */
[----:B------:R-:W-:Y:S01]  /*35e0*/  SHF.L.U32 R6, R0, R6, RZ ;  /* 0x0000000600067219 */ /* 0x000fe200000006ff */
[----:B------:R3:W-:Y:S04]  /*35f0*/  STS [UR6+0x130], R5 ;  /* 0x00013005ff007988 */ /* 0x0007e80008000806 */
[----:B------:R3:W-:Y:S04]  /*3600*/  ATOMS.OR RZ, [UR5+0x14], R4 ;  /* 0x00001404ffff798c */ /* 0x0007e8000b000005 */
[----:B------:R3:W-:Y:S01]  /*3610*/  ATOMS.OR RZ, [UR5+0x18], R6 ;  /* 0x00001806ffff798c */ /* 0x0007e2000b000005 */
[----:B------:R-:W-:Y:S03]  /*3620*/  SYNCS.ARRIVE.TRANS64.RED.A1T0 RZ, [UR4], RZ ;  /* 0x000000ffffff79a7 */ /* 0x000fe60008100404 */
[----:B------:R3:W-:Y:S01]  /*3630*/  ATOMS.XOR RZ, [UR5+0x10], R0 ;  /* 0x00001000ffff798c */ /* 0x0007e2000b800005 */
[----:B------:R-:W-:Y:S05]  /*3640*/  BRA `(.L_x_62) ;  /* 0x0000000000107947 */ /* 0x000fea0003800000 */
.L_x_55:
[----:B------:R-:W-:Y:S02]  /*3650*/  MOV R0, 0xffffffff ;  /* 0xffffffff00007802 */ /* 0x000fe40000000f00 */
[----:B------:R-:W-:-:S03]  /*3660*/  MOV R4, 0x3690 ;  /* 0x0000369000047802 */ /* 0x000fc60000000f00 */
[----:B------:R2:W-:Y:S04]  /*3670*/  STS [UR6+0x130], R0 ;  /* 0x00013000ff007988 */ /* 0x0005e80008000806 */
[----:B-12--5:R-:W-:Y:S05]  /*3680*/  CALL.REL.NOINC `($__internal_1_$__cuda_sm10x_tcgen05_guardrail_trap_phase_invalid_during_alloc) ;  /* 0x00000064002c7944 */ /* 0x026fea0003c00000 */
.L_x_62:
[----:B------:R-:W-:Y:S05]  /*3690*/  WARPSYNC.ALL ;  /* 0x0000000000007948 */ /* 0x000fea0003800000 */
[----:B------:R-:W4:Y:S01]  /*36a0*/  S2UR UR4, SR_CgaCtaId ;  /* 0x00000000000479c3 */ /* 0x000f220000008800 */
[----:B------:R-:W-:Y:S01]  /*36b0*/  UMOV UR26, 0x400 ;  /* 0x00000400001a7882 */ /* 0x000fe20000000000 */
[----:B------:R-:W-:-:S06]  /*36c0*/  NOP ;  /* 0x0000000000007918 */ /* 0x000fcc0000000000 */
[----:B------:R-:W-:Y:S06]  /*36d0*/  BAR.ARV 0x6, 0xa0 ;  /* 0x0182800000007b1d */ /* 0x000fec0000002000 */
[----:B------:R-:W1:Y:S01]  /*36e0*/  LDCU UR6, c[0x0][0x38c] ;  /* 0x00007180ff0677ac */ /* 0x000e620008000800 */
[----:B------:R-:W-:Y:S01]  /*36f0*/  LOP3.LUT R3, R3, 0xffff, RZ, 0xc0, !PT ;  /* 0x0000ffff03037812 */ /* 0x000fe200078ec0ff */
[----:B--2---:R-:W-:Y:S01]  /*3700*/  IMAD.MOV.U32 R9, RZ, RZ, 0x1 ;  /* 0x00000001ff097424 */ /* 0x004fe200078e00ff */
[----:B------:R-:W-:Y:S01]  /*3710*/  LOP3.LUT R2, R2, 0xffff, RZ, 0xc0, !PT ;  /* 0x0000ffff02027812 */ /* 0x000fe200078ec0ff */
[----:B------:R-:W-:Y:S01]  /*3720*/  IMAD.MOV.U32 R8, RZ, RZ, RZ ;  /* 0x000000ffff087224 */ /* 0x000fe200078e00ff */
[----:B------:R-:W-:Y:S01]  /*3730*/  R2UR UR28, R3 ;  /* 0x00000000031c72ca */ /* 0x000fe200000e0000 */
[----:B------:R-:W-:Y:S01]  /*3740*/  UMOV UR32, URZ ;  /* 0x000000ff00207c82 */ /* 0x000fe20008000000 */
[----:B------:R-:W-:-:S02]  /*3750*/  R2UR UR42, R2 ;  /* 0x00000000022a72ca */ /* 0x000fc400000e0000 */
[----:B------:R-:W-:Y:S01]  /*3760*/  CS2R R2, SRZ ;  /* 0x0000000000027805 */ /* 0x000fe2000001ff00 */
[----:B------:R-:W-:Y:S01]  /*3770*/  UMOV UR23, URZ ;  /* 0x000000ff00177c82 */ /* 0x000fe20008000000 */
[----:B----4-:R-:W-:Y:S01]  /*3780*/  ULEA UR26, UR4, UR26, 0x18 ;  /* 0x0000001a041a7291 */ /* 0x010fe2000f8ec0ff */
[----:B------:R-:W-:Y:S01]  /*3790*/  UMOV UR22, URZ ;  /* 0x000000ff00167c82 */ /* 0x000fe20008000000 */
[----:B------:R-:W-:Y:S02]  /*37a0*/  UISETP.NE.AND UP3, UPT, UR46, URZ, UPT ;  /* 0x000000ff2e00728c */ /* 0x000fe4000bf65270 */
[----:B------:R-:W-:Y:S02]  /*37b0*/  UIADD3 UR4, UPT, UPT, UR26, 0x4300, URZ ;  /* 0x000043001a047890 */ /* 0x000fe4000fffe0ff */
[----:B------:R-:W-:-:S03]  /*37c0*/  UIADD3 UR5, UPT, UPT, UR26, 0xa300, URZ ;  /* 0x0000a3001a057890 */ /* 0x000fc6000fffe0ff */
[----:B---3--:R-:W2:Y:S01]  /*37d0*/  LDS R0, [UR26+0x130] ;  /* 0x0001301aff007984 */ /* 0x008ea20008000800 */
[----:B-1----:R-:W-:Y:S02]  /*37e0*/  UIADD3 UR6, UPT, UPT, UR6, 0x3f, URZ ;  /* 0x0000003f06067890 */ /* 0x002fe4000fffe0ff */
[----:B------:R-:W-:Y:S02]  /*37f0*/  USHF.R.U32.HI UR30, URZ, 0x4, UR4 ;  /* 0x00000004ff1e7899 */ /* 0x000fe40008011604 */
[----:B------:R-:W-:Y:S02]  /*3800*/  USHF.R.S32.HI UR33, URZ, 0x1f, UR6 ;  /* 0x0000001fff217899 */ /* 0x000fe40008011406 */
[----:B------:R-:W-:Y:S02]  /*3810*/  USHF.R.U32.HI UR4, URZ, 0x4, UR5 ;  /* 0x00000004ff047899 */ /* 0x000fe40008011605 */
[----:B------:R-:W-:Y:S02]  /*3820*/  ULEA.HI UR33, UR33, UR6, URZ, 0x6 ;  /* 0x0000000621217291 */ /* 0x000fe4000f8f30ff */
[----:B------:R-:W-:-:S02]  /*3830*/  ULOP3.LUT UR4, UR4, 0x3fff, URZ, 0xc0, !UPT ;  /* 0x00003fff04047892 */ /* 0x000fc4000f8ec0ff */
[----:B------:R-:W-:Y:S01]  /*3840*/  USHF.R.S32.HI UR33, URZ, 0x6, UR33 ;  /* 0x00000006ff217899 */ /* 0x000fe20008011421 */
[----:B------:R-:W-:Y:S01]  /*3850*/  UMOV UR40, 0x0 ;  /* 0x0000000000287882 */ /* 0x000fe20000000000 */
[----:B------:R-:W-:Y:S02]  /*3860*/  UMOV UR41, 0x8208010 ;  /* 0x0820801000297882 */ /* 0x000fe40000000000 */
[----:B------:R-:W-:Y:S02]  /*3870*/  UISETP.LT.AND UP0, UPT, UR33, 0x1, UPT ;  /* 0x000000012100788c */ /* 0x000fe4000bf01270 */
[----:B------:R-:W-:Y:S02]  /*3880*/  ULOP3.LUT UR30, UR30, 0x3fff, URZ, 0xc0, !UPT ;  /* 0x00003fff1e1e7892 */ /* 0x000fe4000f8ec0ff */
[----:B------:R-:W-:Y:S02]  /*3890*/  ULOP3.LUT UR29, UR4, 0x10000, URZ, 0xfc, !UPT ;  /* 0x00010000041d7892 */ /* 0x000fe4000f8efcff */
[----:B------:R-:W-:Y:S01]  /*38a0*/  USEL UR43, UR33, 0x1, !UP0 ;  /* 0x00000001212b7887 */ /* 0x000fe2000c000000 */
[----:B------:R-:W-:Y:S01]  /*38b0*/  UMOV UR38, 0x0 ;  /* 0x0000000000267882 */ /* 0x000fe20000000000 */
[----:B------:R-:W-:Y:S01]  /*38c0*/  UMOV UR39, 0x8208010 ;  /* 0x0820801000277882 */ /* 0x000fe20000000000 */
[----:B------:R-:W-:Y:S01]  /*38d0*/  UMOV UR36, 0x0 ;  /* 0x0000000000247882 */ /* 0x000fe20000000000 */
[----:B------:R-:W-:Y:S01]  /*38e0*/  UMOV UR37, 0x8208010 ;  /* 0x0820801000257882 */ /* 0x000fe20000000000 */
[----:B------:R-:W-:Y:S01]  /*38f0*/  UMOV UR34, 0x0 ;  /* 0x0000000000227882 */ /* 0x000fe20000000000 */
[----:B------:R-:W-:Y:S01]  /*3900*/  UMOV UR35, 0x8208010 ;  /* 0x0820801000237882 */ /* 0x000fe20000000000 */
[----:B--2---:R-:W-:-:S15]  /*3910*/  R2UR UR44, R0 ;  /* 0x00000000002c72ca */ /* 0x004fde00000e0000 */
.L_x_73:
[C---:B------:R-:W-:Y:S02]  /*3920*/  LEA R0, R8.reuse, UR26, 0x3 ;  /* 0x0000001a08007c11 */ /* 0x040fe4000f8e18ff */
[----:B------:R-:W-:Y:S02]  /*3930*/  SHF.L.U32 R4, R3, 0x1f, RZ ;  /* 0x0000001f03047819 */ /* 0x000fe400000006ff */
[----:B------:R-:W-:Y:S02]  /*3940*/  LEA R5, R8, UR26, 0x4 ;  /* 0x0000001a08057c11 */ /* 0x000fe4000f8e20ff */
[----:B------:R-:W1:Y:S02]  /*3950*/  SYNCS.PHASECHK.TRANS64.TRYWAIT P0, [R0+URZ+0x80], R4 ;  /* 0x00008004000075a7 */ /* 0x000e6400080011ff */
[----:B-1-3--:R-:W-:Y:S05]  /*3960*/  @!P0 BRA `(.L_x_66) ;  /* 0x0000005800748947 */ /* 0x00afea0003800000 */
.L_x_164:
[----:B-1----:R-:W1:Y:S01]  /*3970*/  LDS.128 R4, [R5+0x110] ;  /* 0x0001100005047984 */ /* 0x002e620000000c00 */
[----:B------:R-:W-:Y:S02]  /*3980*/  VIADD R0, R0, 0x90 ;  /* 0x0000009000007836 */ /* 0x000fe40000000000 */
[----:B------:R-:W-:Y:S01]  /*3990*/  VIADD R8, R8, 0x1 ;  /* 0x0000000108087836 */ /* 0x000fe20000000000 */
[----:B------:R-:W-:Y:S01]  /*39a0*/  @!PT LDS RZ, [RZ] ;  /* 0x00000000fffff984 */ /* 0x000fe20000000800 */
[----:B------:R-:W-:Y:S01]  /*39b0*/  @!PT LDS RZ, [RZ] ;  /* 0x00000000fffff984 */ /* 0x000fe20000000800 */
[----:B------:R-:W-:Y:S01]  /*39c0*/  @!PT LDS RZ, [RZ] ;  /* 0x00000000fffff984 */ /* 0x000fe20000000800 */
[----:B------:R-:W-:Y:S01]  /*39d0*/  @!PT LDS RZ, [RZ] ;  /* 0x00000000fffff984 */ /* 0x000fe20000000800 */
[----:B------:R2:W-:Y:S06]  /*39e0*/  MEMBAR.ALL.CTA ;  /* 0x0000000000007992 */ /* 0x0005ec0000008000 */
[----:B--2---:R-:W2:Y:S01]  /*39f0*/  FENCE.VIEW.ASYNC.S ;  /* 0x00000000000073c6 */ /* 0x004ea20000000000 */
[----:B------:R-:W-:-:S04]  /*3a00*/  PRMT R0, RZ, 0x654, R0 ;  /* 0x00000654ff007816 */ /* 0x000fc80000000000 */
[----:B--2---:R2:W-:Y:S01]  /*3a10*/  SYNCS.ARRIVE.TRANS64.RED.A1T0 RZ, [R0+URZ], RZ ;  /* 0x000000ff00ff79a7 */ /* 0x0045e200081004ff */
[----:B-1----:R-:W-:Y:S01]  /*3a20*/  LOP3.LUT P1, RZ, R6, 0x1, RZ, 0xc0, !PT ;  /* 0x0000000106ff7812 */ /* 0x002fe2000782c0ff */
[----:B--2---:R-:W-:-:S12]  /*3a30*/  BRA.U UP3, `(.L_x_67) ;  /* 0x0000000503087547 */ /* 0x004fd8000b800000 */
[----:B------:R-:W1:Y:S01]  /*3a40*/  LDCU UR4, c[0x0][0x38c] ;  /* 0x00007180ff0477ac */ /* 0x000e620008000800 */
[----:B------:R-:W-:Y:S02]  /*3a50*/  PLOP3.LUT P2, PT, PT, PT, PT, 0x80, 0x8 ;  /* 0x000000000008781c */ /* 0x000fe40003f4f070 */
[----:B------:R-:W-:Y:S01]  /*3a60*/  SHF.L.U32 R4, R9, 0x1f, RZ ;  /* 0x0000001f09047819 */ /* 0x000fe200000006ff */
[----:B------:R-:W-:Y:S02]  /*3a70*/  ULEA UR31, UR32, UR26, 0x3 ;  /* 0x0000001a201f7291 */ /* 0x000fe4000f8e18ff */
[----:B------:R-:W-:Y:S02]  /*3a80*/  ULEA UR11, UR32, UR44, 0x6 ;  /* 0x0000002c200b7291 */ /* 0x000fe4000f8e30ff */
[----:B-1----:R-:W-:-:S06]  /*3a90*/  UISETP.GE.AND UP0, UPT, UR4, 0x1, UPT ;  /* 0x000000010400788c */ /* 0x002fcc000bf06270 */
[----:B------:R-:W-:-:S05]  /*3aa0*/  PLOP3.LUT P0, PT, PT, PT, UP0, 0x80, 0x8 ;  /* 0x000000000008781c */ /* 0x000fca0003f0f008 */
[----:B------:R-:W-:-:S08]  /*3ab0*/  @UP0 ULEA UR4, UR23, UR26, 0x3 ;  /* 0x0000001a17040291 */ /* 0x000fd0000f8e18ff */
[----:B------:R-:W-:-:S04]  /*3ac0*/  @P0 SHF.L.U32 R0, R2, 0x1f, RZ ;  /* 0x0000001f02000819 */ /* 0x000fc800000006ff */
[----:B------:R1:W2:Y:S01]  /*3ad0*/  @P0 SYNCS.PHASECHK.TRANS64.TRYWAIT P2, [UR4], R0 ;  /* 0x00000000ff0005a7 */ /* 0x0002a20008041104 */
[----:B------:R-:W3:Y:S02]  /*3ae0*/  SYNCS.PHASECHK.TRANS64.TRYWAIT P0, [UR31+0xc0], R4 ;  /* 0x0000c004ff0075a7 */ /* 0x000ee4000800111f */
[----:B-123--:R-:W-:Y:S05]  /*3af0*/  @!P0 BRA `(.L_x_68) ;  /* 0x0000005800248947 */ /* 0x00efea0003800000 */
.L_x_166:
[----:B------:R-:W-:Y:S01]  /*3b00*/  UMOV UR27, UR22 ;  /* 0x00000016001b7c82 */ /* 0x000fe20008000000 */
[----:B------:R-:W-:Y:S05]  /*3b10*/  BRA.U !UP0, `(.L_x_69) ;  /* 0x0000000108c07547 */ /* 0x000fea000b800000 */
[----:B------:R-:W-:Y:S02]  /*3b20*/  UIADD3 UR27, UPT, UPT, UR43, UR22, URZ ;  /* 0x000000162b1b7290 */ /* 0x000fe4000fffe0ff */
[----:B------:R-:W-:Y:S01]  /*3b30*/  UPLOP3.LUT UP2, UPT, UPT, UPT, UPT, 0x40, 0x4 ;  /* 0x000000000004789c */ /* 0x000fe20003f4e870 */
[----:B------:R-:W-:Y:S01]  /*3b40*/  UMOV UR24, UR33 ;  /* 0x0000002100187c82 */ /* 0x000fe20008000000 */
[----:B------:R-:W-:-:S09]  /*3b50*/  UMOV UR10, UR23 ;  /* 0x00000017000a7c82 */ /* 0x000fd20008000000 */
.L_x_72:
[----:B--2---:R-:W-:Y:S01]  /*3b60*/  ULEA UR5, UR10, UR26, 0x3 ;  /* 0x0000001a0a057291 */ /* 0x004fe2000f8e18ff */
[----:B---3--:R-:W-:Y:S11]  /*3b70*/  @P2 BRA `(.L_x_70) ;  /* 0x00000000000c2947 */ /* 0x008ff60003800000 */
[----:B-1----:R-:W-:Y:S04]  /*3b80*/  SHF.L.U32 R4, R2, 0x1f, RZ ;  /* 0x0000001f02047819 */ /* 0x002fe800000006ff */
[----:B------:R-:W1:Y:S02]  /*3b90*/  SYNCS.PHASECHK.TRANS64.TRYWAIT P0, [UR5], R4 ;  /* 0x00000004ff0075a7 */ /* 0x000e640008001105 */
[----:B-1----:R-:W-:Y:S05]  /*3ba0*/  @!P0 BRA `(.L_x_71) ;  /* 0x0000005800108947 */ /* 0x002fea0003800000 */
.L_x_70:
[----:B------:R-:W-:Y:S01]  /*3bb0*/  UISETP.NE.AND UP0, UPT, UR24, 0x1, UPT ;  /* 0x000000011800788c */ /* 0x000fe2000bf05270 */
[----:B------:R-:W-:Y:S01]  /*3bc0*/  PLOP3.LUT P2, PT, PT, PT, PT, 0x80, 0x8 ;  /* 0x000000000008781c */ /* 0x000fe20003f4f070 */
[----:B------:R-:W-:Y:S02]  /*3bd0*/  UIADD3 UR4, UPT, UPT, UR10, 0x1, URZ ;  /* 0x000000010a047890 */ /* 0x000fe4000fffe0ff */
[----:B------:R-:W-:Y:S02]  /*3be0*/  UIADD3 UR25, UPT, UPT, UR5, 0x18, URZ ;  /* 0x0000001805197890 */ /* 0x000fe4000fffe0ff */
[----:B------:R-:W-:Y:S01]  /*3bf0*/  UISETP.NE.AND UP1, UPT, UR4, 0x3, UPT ;  /* 0x000000030400788c */ /* 0x000fe2000bf25270 */
[----:B------:R-:W-:Y:S01]  /*3c00*/  PLOP3.LUT P0, PT, PT, PT, UP0, 0x80, 0x8 ;  /* 0x000000000008781c */ /* 0x000fe20003f0f008 */
[----:B------:R-:W-:Y:S02]  /*3c10*/  UIADD3 UR22, UPT, UPT, UR22, 0x1, URZ ;  /* 0x0000000116167890 */ /* 0x000fe4000fffe0ff */
[----:B------:R-:W-:Y:S02]  /*3c20*/  USEL UR6, URZ, 0x1, UP1 ;  /* 0x00000001ff067887 */ /* 0x000fe40008800000 */
[----:B------:R-:W-:Y:S02]  /*3c30*/  USEL UR23, UR4, URZ, UP1 ;  /* 0x000000ff04177287 */ /* 0x000fe40008800000 */
[----:B------:R-:W-:Y:S02]  /*3c40*/  UIADD3 UR24, UPT, UPT, UR24, -0x1, URZ ;  /* 0xffffffff18187890 */ /* 0x000fe4000fffe0ff */
[----:B------:R-:W-:Y:S01]  /*3c50*/  @UP0 ULEA UR4, UR23, UR26, 0x3 ;  /* 0x0000001a17040291 */ /* 0x000fe2000f8e18ff */
[----:B------:R-:W-:Y:S01]  /*3c60*/  LOP3.LUT R2, R2, UR6, RZ, 0x3c, !PT ;  /* 0x0000000602027c12 */ /* 0x000fe2000f8e3cff */
[----:B------:R-:W-:Y:S02]  /*3c70*/  ULEA UR6, UR10, UR30, 0x9 ;  /* 0x0000001e0a067291 */ /* 0x000fe4000f8e48ff */
[----:B------:R-:W-:Y:S01]  /*3c80*/  UISETP.NE.AND UP0, UPT, UR22, UR27, UPT ;  /* 0x0000001b1600728c */ /* 0x000fe2000bf05270 */
[----:B-1----:R-:W-:Y:S01]  /*3c90*/  @P0 SHF.L.U32 R0, R2, 0x1f, RZ ;  /* 0x0000001f02000819 */ /* 0x002fe200000006ff */
[----:B------:R-:W-:Y:S02]  /*3ca0*/  UIADD3 UR20, UPT, UPT, UR6, 0x80, URZ ;  /* 0x0000008006147890 */ /* 0x000fe4000fffe0ff */
[----:B------:R-:W-:Y:S01]  /*3cb0*/  UIADD3 UR16, UPT, UPT, UR6, 0x100, URZ ;  /* 0x0000010006107890 */ /* 0x000fe2000fffe0ff */
[----:B------:R2:W3:Y:S01]  /*3cc0*/  @P0 SYNCS.PHASECHK.TRANS64.TRYWAIT P2, [UR4], R0 ;  /* 0x00000000ff0005a7 */ /* 0x0004e20008041104 */
[----:B------:R-:W-:Y:S02]  /*3cd0*/  ULEA UR4, UR10, UR29, 0x9 ;  /* 0x0000001d0a047291 */ /* 0x000fe4000f8e48ff */
[----:B------:R-:W-:Y:S02]  /*3ce0*/  UIADD3 UR12, UPT, UPT, UR6, 0x180, URZ ;  /* 0x00000180060c7890 */ /* 0x000fe4000fffe0ff */
[----:B------:R-:W-:Y:S02]  /*3cf0*/  UIADD3 UR18, UPT, UPT, UR4, 0x2, URZ ;  /* 0x0000000204127890 */ /* 0x000fe4000fffe0ff */
[----:B------:R-:W-:Y:S02]  /*3d00*/  UIADD3 UR14, UPT, UPT, UR4, 0x4, URZ ;  /* 0x00000004040e7890 */ /* 0x000fe4000fffe0ff */
[----:B------:R-:W-:Y:S01]  /*3d10*/  UIADD3 UR8, UPT, UPT, UR4, 0x6, URZ ;  /* 0x0000000604087890 */ /* 0x000fe2000fffe0ff */
[----:B------:R-:W-:Y:S01]  /*3d20*/  UMOV UR7, 0x40004040 ;  /* 0x4000404000077882 */ /* 0x000fe20000000000 */
[----:B------:R-:W-:Y:S01]  /*3d30*/  UMOV UR5, 0x40004040 ;  /* 0x4000404000057882 */ /* 0x000fe20000000000 */
[----:B------:R-:W-:Y:S01]  /*3d40*/  UMOV UR21, 0x40004040 ;  /* 0x4000404000157882 */ /* 0x000fe20000000000 */
[----:B------:R2:W-:Y:S01]  /*3d50*/  UTCHMMA.2CTA gdesc[UR6], gdesc[UR4], tmem[UR11], tmem[UR40], idesc[UR41], UP2 ;  /* 0x00ff2804060075ea */ /* 0x0005e2000920000b */
[----:B------:R-:W-:Y:S01]  /*3d60*/  UPLOP3.LUT UP2, UPT, UPT, UPT, UPT, 0x80, 0x8 ;  /* 0x000000000008789c */ /* 0x000fe20003f4f070 */
[----:B------:R-:W-:Y:S01]  /*3d70*/  UMOV UR19, 0x40004040 ;  /* 0x4000404000137882 */ /* 0x000fe20000000000 */
[----:B------:R-:W-:Y:S01]  /*3d80*/  UMOV UR17, 0x40004040 ;  /* 0x4000404000117882 */ /* 0x000fe20000000000 */
[----:B------:R2:W-:Y:S01]  /*3d90*/  UTCHMMA.2CTA gdesc[UR20], gdesc[UR18], tmem[UR11], tmem[UR38], idesc[UR39], UPT ;  /* 0x00ff2612140075ea */ /* 0x0005e2000ba0000b */
[----:B------:R-:W-:Y:S01]  /*3da0*/  UMOV UR15, 0x40004040 ;  /* 0x40004040000f7882 */ /* 0x000fe20000000000 */
[----:B------:R-:W-:Y:S01]  /*3db0*/  UMOV UR13, 0x40004040 ;  /* 0x40004040000d7882 */ /* 0x000fe20000000000 */
[----:B------:R-:W-:Y:S01]  /*3dc0*/  UMOV UR9, 0x40004040 ;  /* 0x4000404000097882 */ /* 0x000fe20000000000 */
[----:B------:R2:W-:Y:S01]  /*3dd0*/  UTCHMMA.2CTA gdesc[UR16], gdesc[UR14], tmem[UR11], tmem[UR36], idesc[UR37], UPT ;  /* 0x00ff240e100075ea */ /* 0x0005e2000ba0000b */
[----:B------:R2:W-:Y:S01]  /*3de0*/  UTCHMMA.2CTA gdesc[UR12], gdesc[UR8], tmem[UR11], tmem[UR34], idesc[UR35], UPT ;  /* 0x00ff22080c0075ea */ /* 0x0005e2000ba0000b */
[----:B------:R2:W-:Y:S01]  /*3df0*/  UTCBAR.2CTA.MULTICAST [UR25], URZ, UR28 ;  /* 0x000000ff190073e9 */ /* 0x0005e2000820081c */
[----:B------:R-:W-:Y:S01]  /*3e00*/  UMOV UR10, UR23 ;  /* 0x00000017000a7c82 */ /* 0x000fe20008000000 */
[----:B------:R-:W-:Y:S05]  /*3e10*/  BRA.U UP0, `(.L_x_72) ;  /* 0xfffffffd00507547 */ /* 0x000fea000b83ffff */
.L_x_69:
[----:B--2---:R-:W-:Y:S01]  /*3e20*/  UIADD3 UR4, UPT, UPT, UR31, 0xa0, URZ ;  /* 0x000000a01f047890 */ /* 0x004fe2000fffe0ff */
[----:B------:R-:W-:-:S08]  /*3e30*/  UMOV UR22, UR27 ;  /* 0x0000001b00167c82 */ /* 0x000fd00008000000 */
[----:B------:R2:W-:Y:S01]  /*3e40*/  UTCBAR.2CTA.MULTICAST [UR4], URZ, UR42 ;  /* 0x000000ff040073e9 */ /* 0x0005e2000820082a */
[----:B------:R-:W-:Y:S02]  /*3e50*/  NOP ;  /* 0x0000000000007918 */ /* 0x000fe40000000000 */
.L_x_67:
[----:B--2---:R-:W-:Y:S01]  /*3e60*/  UIADD3 UR4, UPT, UPT, UR32, 0x1, URZ ;  /* 0x0000000120047890 */ /* 0x004fe2000fffe0ff */
[----:B------:R-:W-:-:S03]  /*3e70*/  ISETP.NE.AND P0, PT, R8, 0x2, PT ;  /* 0x000000020800780c */ /* 0x000fc60003f05270 */
[----:B------:R-:W-:Y:S01]  /*3e80*/  UISETP.NE.AND UP0, UPT, UR4, 0x4, UPT ;  /* 0x000000040400788c */ /* 0x000fe2000bf05270 */
[----:B-1----:R-:W-:Y:S02]  /*3e90*/  SEL R0, RZ, 0x1, P0 ;  /* 0x00000001ff007807 */ /* 0x002fe40000000000 */
[----:B------:R-:W-:Y:S01]  /*3ea0*/  SEL R8, R8, RZ, P0 ;  /* 0x000000ff08087207 */ /* 0x000fe20000000000 */
[----:B------:R-:W-:Y:S01]  /*3eb0*/  USEL UR5, URZ, 0x1, UP0 ;  /* 0x00000001ff057887 */ /* 0x000fe20008000000 */
[----:B------:R-:W-:Y:S01]  /*3ec0*/  LOP3.LUT R3, R3, R0, RZ, 0x3c, !PT ;  /* 0x0000000003037212 */ /* 0x000fe200078e3cff */
[----:B------:R-:W-:-:S04]  /*3ed0*/  USEL UR32, UR4, URZ, UP0 ;  /* 0x000000ff04207287 */ /* 0x000fc80008000000 */
[----:B------:R-:W-:Y:S01]  /*3ee0*/  LOP3.LUT R9, R9, UR5, RZ, 0x3c, !PT ;  /* 0x0000000509097c12 */ /* 0x000fe2000f8e3cff */
[----:B------:R-:W-:Y:S07]  /*3ef0*/  @P1 BRA `(.L_x_73) ;  /* 0xfffffff800881947 */ /* 0x000fee000383ffff */
[----:B------:R-:W1:Y:S01]  /*3f00*/  S2UR UR8, SR_CgaCtaId ;  /* 0x00000000000879c3 */ /* 0x000e620000008800 */
[----:B------:R-:W-:Y:S01]  /*3f10*/  ELECT P0, URZ, PT ;  /* 0x0000000000ff782f */ /* 0x000fe20003800000 */
[----:B------:R-:W-:Y:S01]  /*3f20*/  HFMA2 R0, -RZ, RZ, 0, 5.9604644775390625e-08 ;  /* 0x00000001ff007431 */ /* 0x000fe200000001ff */
[----:B------:R-:W-:-:S05]  /*3f30*/  UMOV UR4, 0x40 ;  /* 0x0000004000047882 */ /* 0x000fca0000000000 */
[----:B------:R-:W-:Y:S01]  /*3f40*/  UVIRTCOUNT.DEALLOC.SMPOOL 0x80 ;  /* 0x000000800000784c */ /* 0x000fe20000000000 */
[----:B------:R-:W-:Y:S02]  /*3f50*/  UISETP.NE.AND UP1, UPT, UR46, URZ, UPT ;  /* 0x000000ff2e00728c */ /* 0x000fe4000bf25270 */
[----:B-1----:R-:W-:-:S09]  /*3f60*/  ULEA UR8, UR8, UR4, 0x18 ;  /* 0x0000000408087291 */ /* 0x002fd2000f8ec0ff */
[----:B------:R1:W-:Y:S01]  /*3f70*/  @P0 STS.U8 [UR8+0x1c], R0 ;  /* 0x00001c00ff000988 */ /* 0x0003e20008000008 */
[----:B------:R-:W-:Y:S05]  /*3f80*/  BRA.U UP1, `(.L_x_74) ;  /* 0x0000000101a07547 */ /* 0x000fea000b800000 */
[----:B------:R-:W-:Y:S01]  /*3f90*/  UIADD3 UR7, UPT, UPT, UR26, 0xc0, URZ ;  /* 0x000000c01a077890 */ /* 0x000fe2000fffe0ff */
[----:B------:R-:W-:-:S03]  /*3fa0*/  SHF.L.U32 R2, R9, 0x1f, RZ ;  /* 0x0000001f09027819 */ /* 0x000fc600000006ff */
[----:B------:R-:W-:-:S09]  /*3fb0*/  ULEA UR4, UR32, UR7, 0x3 ;  /* 0x0000000720047291 */ /* 0x000fd2000f8e18ff */
[----:B------:R-:W2:Y:S02]  /*3fc0*/  SYNCS.PHASECHK.TRANS64.TRYWAIT P0, [UR4], R2 ;  /* 0x00000002ff0075a7 */ /* 0x000ea40008001104 */
[----:B--2---:R-:W-:Y:S05]  /*3fd0*/  @!P0 BRA `(.L_x_75) ;  /* 0x00000054001c8947 */ /* 0x004fea0003800000 */
.L_x_169:
[----:B------:R-:W-:-:S04]  /*3fe0*/  UIADD3 UR4, UPT, UPT, UR32, 0x1, URZ ;  /* 0x0000000120047890 */ /* 0x000fc8000fffe0ff */
[----:B------:R-:W-:-:S04]  /*3ff0*/  UISETP.NE.AND UP0, UPT, UR4, 0x4, UPT ;  /* 0x000000040400788c */ /* 0x000fc8000bf05270 */
[----:B------:R-:W-:Y:S02]  /*4000*/  USEL UR6, URZ, 0x1, UP0 ;  /* 0x00000001ff067887 */ /* 0x000fe40008000000 */
[----:B------:R-:W-:-:S04]  /*4010*/  USEL UR4, UR4, URZ, UP0 ;  /* 0x000000ff04047287 */ /* 0x000fc80008000000 */
[----:B------:R-:W-:Y:S01]  /*4020*/  ULEA UR5, UR4, UR7, 0x3 ;  /* 0x0000000704057291 */ /* 0x000fe2000f8e18ff */
[----:B-1----:R-:W-:-:S04]  /*4030*/  LOP3.LUT R2, R9, UR6, RZ, 0x3c, !PT ;  /* 0x0000000609027c12 */ /* 0x002fc8000f8e3cff */
[----:B------:R-:W-:-:S04]  /*4040*/  SHF.L.U32 R3, R2, 0x1f, RZ ;  /* 0x0000001f02037819 */ /* 0x000fc800000006ff */
[----:B------:R-:W1:Y:S02]  /*4050*/  SYNCS.PHASECHK.TRANS64.TRYWAIT P0, [UR5], R3 ;  /* 0x00000003ff0075a7 */ /* 0x000e640008001105 */
[----:B-1----:R-:W-:Y:S05]  /*4060*/  @!P0 BRA `(.L_x_76) ;  /* 0x0000005400108947 */ /* 0x002fea0003800000 */
.L_x_171:
        /* <DEDUP_REMOVED lines=9> */
.L_x_173:
[----:B------:R-:W-:-:S04]  /*4100*/  UIADD3 UR4, UPT, UPT, UR4, 0x1, URZ ;  /* 0x0000000104047890 */ /* 0x000fc8000fffe0ff */
[----:B------:R-:W-:-:S04]  /*4110*/  UISETP.NE.AND UP0, UPT, UR4, 0x4, UPT ;  /* 0x000000040400788c */ /* 0x000fc8000bf05270 */
[----:B------:R-:W-:Y:S02]  /*4120*/  USEL UR5, URZ, 0x1, UP0 ;  /* 0x00000001ff057887 */ /* 0x000fe40008000000 */
[----:B------:R-:W-:-:S04]  /*4130*/  USEL UR4, UR4, URZ, UP0 ;  /* 0x000000ff04047287 */ /* 0x000fc80008000000 */
[----:B------:R-:W-:Y:S01]  /*4140*/  ULEA UR4, UR4, UR7, 0x3 ;  /* 0x0000000704047291 */ /* 0x000fe2000f8e18ff */
[----:B------:R-:W-:-:S04]  /*4150*/  LOP3.LUT R2, R2, UR5, RZ, 0x3c, !PT ;  /* 0x0000000502027c12 */ /* 0x000fc8000f8e3cff */
[----:B------:R-:W-:Y:S01]  /*4160*/  SHF.L.U32 R2, R2, 0x1f, RZ ;  /* 0x0000001f02027819 */ /* 0x000fe200000006ff */
[----:B-1----:R-:W-:-:S04]  /*4170*/  IMAD.U32 R0, RZ, RZ, UR4 ;  /* 0x00000004ff007e24 */ /* 0x002fc8000f8e00ff */
[----:B------:R1:W2:Y:S03]  /*4180*/  SYNCS.PHASECHK.TRANS64.TRYWAIT P0, [R0+URZ], R2 ;  /* 0x00000002000075a7 */ /* 0x0002a600080011ff */
[----:B--2---:R-:W-:Y:S05]  /*4190*/  @!P0 NANOSLEEP.SYNCS 0x989680 ;  /* 0x009896800000895d */ /* 0x004fea0003900000 */
[----:B------:R-:W2:Y:S02]  /*41a0*/  @!P0 SYNCS.PHASECHK.TRANS64 P0, [R0+URZ], R2 ;  /* 0x00000002000085a7 */ /* 0x000ea400080010ff */
[----:B--2---:R-:W-:Y:S05]  /*41b0*/  @P0 BRA `(.L_x_78) ;  /* 0x0000000000200947 */ /* 0x004fea0003800000 */
.L_x_79:
[----:B--2---:R2:W4:Y:S02]  /*41c0*/  SYNCS.PHASECHK.TRANS64.TRYWAIT P0, [R0+URZ], R2 ;  /* 0x00000002000075a7 */ /* 0x00452400080011ff */
[----:B----4-:R-:W-:Y:S05]  /*41d0*/  @!P0 NANOSLEEP.SYNCS 0x989680 ;  /* 0x009896800000895d */ /* 0x010fea0003900000 */
[----:B------:R-:W4:Y:S02]  /*41e0*/  @!P0 SYNCS.PHASECHK.TRANS64 P0, [R0+URZ], R2 ;  /* 0x00000002000085a7 */ /* 0x000f2400080010ff */
[----:B----4-:R-:W-:Y:S05]  /*41f0*/  @!P0 BRA `(.L_x_79) ;  /* 0xfffffffc00f08947 */ /* 0x010fea000383ffff */
[----:B------:R-:W-:Y:S05]  /*4200*/  BRA `(.L_x_78) ;  /* 0x00000000000c7947 */ /* 0x000fea0003800000 */
.L_x_74:
[----:B------:R-:W-:-:S04]  /*4210*/  UIADD3 UR4, UPT, UPT, UR26, 0x100, URZ ;  /* 0x000001001a047890 */ /* 0x000fc8000fffe0ff */
[----:B------:R-:W-:-:S09]  /*4220*/  UPRMT UR4, UR48, 0x654, UR4 ;  /* 0x0000065430047896 */ /* 0x000fd20008000004 */
[----:B------:R-:W-:Y:S03]  /*4230*/  SYNCS.ARRIVE.TRANS64.RED.A1T0 RZ, [UR4], RZ ;  /* 0x000000ffffff79a7 */ /* 0x000fe60008100404 */
.L_x_78:
[----:B-12---:R-:W-:Y:S01]  /*4240*/  SHF.L.U32 R2, RZ, 0x1f, RZ ;  /* 0x0000001fff027819 */ /* 0x006fe200000006ff */
[----:B------:R-:W-:Y:S01]  /*4250*/  UIADD3 UR4, UPT, UPT, UR26, 0x100, URZ ;  /* 0x000001001a047890 */ /* 0x000fe2000fffe0ff */
[----:B------:R-:W-:Y:S02]  /*4260*/  PLOP3.LUT P0, PT, PT, PT, UP1, 0x80, 0x8 ;  /* 0x000000000008781c */ /* 0x000fe40003f0f018 */
[----:B------:R-:W1:Y:S02]  /*4270*/  SYNCS.PHASECHK.TRANS64.TRYWAIT P1, [UR26+0x100], R2 ;  /* 0x00010002ff0075a7 */ /* 0x000e64000802111a */
[----:B-1----:R-:W-:Y:S09]  /*4280*/  @!P1 BRA `(.L_x_80) ;  /* 0x0000005000b89947 */ /* 0x002ff20003800000 */
.L_x_175:
[----:B------:R-:W-:Y:S01]  /*4290*/  @!UP1 UPRMT UR4, UR48, 0x654, UR4 ;  /* 0x0000065430049896 */ /* 0x000fe20008000004 */
[----:B------:R-:W-:Y:S01]  /*42a0*/  UMOV UR5, 0xffff ;  /* 0x0000ffff00057882 */ /* 0x000fe20000000000 */
[----:B------:R-:W-:-:S07]  /*42b0*/  UMOV UR6, 0x1 ;  /* 0x0000000100067882 */ /* 0x000fce0000000000 */
[----:B------:R-:W-:Y:S01]  /*42c0*/  @!P0 SYNCS.ARRIVE.TRANS64.RED.A1T0 RZ, [UR4], RZ ;  /* 0x000000ffffff89a7 */ /* 0x000fe20008100404 */
[----:B------:R-:W-:Y:S01]  /*42d0*/  NOP ;  /* 0x0000000000007918 */ /* 0x000fe20000000000 */
[----:B-1----:R-:W1:Y:S01]  /*42e0*/  LDS R0, [UR8+0x14] ;  /* 0x00001408ff007984 */ /* 0x002e620008000800 */
[----:B------:R-:W-:-:S04]  /*42f0*/  ULOP3.LUT UR4, UR44, 0xffff, URZ, 0xc0, !UPT ;  /* 0x0000ffff2c047892 */ /* 0x000fc8000f8ec0ff */
[----:B------:R-:W-:-:S04]  /*4300*/  USHF.R.U32.HI UR4, URZ, 0x5, UR4 ;  /* 0x00000005ff047899 */ /* 0x000fc80008011604 */
[----:B------:R-:W-:Y:S02]  /*4310*/  USHF.L.U32 UR5, UR5, UR4, URZ ;  /* 0x0000000405057299 */ /* 0x000fe400080006ff */
[----:B------:R-:W-:-:S04]  /*4320*/  USHF.L.U32 UR4, UR6, UR4, URZ ;  /* 0x0000000406047299 */ /* 0x000fc800080006ff */
[----:B-1----:R-:W-:-:S04]  /*4330*/  LOP3.LUT R0, R0, UR5, RZ, 0xc0, !PT ;  /* 0x0000000500007c12 */ /* 0x002fc8000f8ec0ff */
[----:B------:R-:W-:-:S13]  /*4340*/  ISETP.NE.AND P0, PT, R0, UR5, PT ;  /* 0x0000000500007c0c */ /* 0x000fda000bf05270 */
[----:B------:R-:W-:Y:S05]  /*4350*/  @P0 BRA `(.L_x_81) ;  /* 0x0000000000580947 */ /* 0x000fea0003800000 */
[----:B------:R-:W1:Y:S02]  /*4360*/  LDS R0, [UR8+0x18] ;  /* 0x00001808ff007984 */ /* 0x000e640008000800 */
[----:B-1----:R-:W-:-:S04]  /*4370*/  LOP3.LUT R0, R0, UR4, RZ, 0xc0, !PT ;  /* 0x0000000400007c12 */ /* 0x002fc8000f8ec0ff */
[----:B------:R-:W-:-:S13]  /*4380*/  ISETP.NE.AND P0, PT, R0, UR4, PT ;  /* 0x0000000400007c0c */ /* 0x000fda000bf05270 */
[----:B------:R-:W-:Y:S05]  /*4390*/  @P0 BRA `(.L_x_82) ;  /* 0x00000000003c0947 */ /* 0x000fea0003800000 */
[----:B------:R-:W1:Y:S01]  /*43a0*/  S2R R2, SR_LANEID ;  /* 0x0000000000027919 */ /* 0x000e620000000000 */
[----:B------:R-:W-:-:S06]  /*43b0*/  ULOP3.LUT UR5, URZ, UR5, URZ, 0x33, !UPT ;  /* 0x00000005ff057292 */ /* 0x000fcc000f8e33ff */
[----:B------:R-:W-:-:S04]  /*43c0*/  IMAD.U32 R0, RZ, RZ, UR5 ;  /* 0x00000005ff007e24 */ /* 0x000fc8000f8e00ff */
[----:B------:R2:W4:Y:S02]  /*43d0*/  REDUX UR7, R0 ;  /* 0x00000000000773c4 */ /* 0x0005240000000000 */
[----:B------:R1:W-:Y:S01]  /*43e0*/  UTCATOMSWS.AND URZ, UR5 ;  /* 0x0000000500ff79e3 */ /* 0x0003e20008000000 */
[----:B--2---:R-:W-:Y:S01]  /*43f0*/  LOP3.LUT R0, RZ, UR4, RZ, 0x33, !PT ;  /* 0x00000004ff007c12 */ /* 0x004fe2000f8e33ff */
[----:B------:R-:W-:Y:S02]  /*4400*/  VOTEU.ANY UR4, UPT, PT ;  /* 0x0000000000047886 */ /* 0x000fe400038e0100 */
[----:B------:R-:W-:Y:S02]  /*4410*/  UFLO.U32 UR4, UR4 ;  /* 0x00000004000472bd */ /* 0x000fe400080e0000 */
[----:B------:R-:W2:Y:S04]  /*4420*/  REDUX UR6, R0 ;  /* 0x00000000000673c4 */ /* 0x000ea80000000000 */
[----:B-1----:R-:W-:-:S02]  /*4430*/  ISETP.EQ.U32.AND P0, PT, R2, UR4, PT ;  /* 0x0000000402007c0c */ /* 0x002fc4000bf02070 */
[----:B----4-:R-:W-:-:S11]  /*4440*/  MOV R2, UR7 ;  /* 0x0000000700027c02 */ /* 0x010fd60008000f00 */
[----:B------:R1:W-:Y:S01]  /*4450*/  @P0 ATOMS.AND RZ, [UR8+0x14], R2 ;  /* 0x00001402ffff098c */ /* 0x0003e2000a800008 */
[----:B--2---:R-:W-:-:S05]  /*4460*/  IMAD.U32 R0, RZ, RZ, UR6 ;  /* 0x00000006ff007e24 */ /* 0x004fca000f8e00ff */
[----:B------:R1:W-:Y:S01]  /*4470*/  @P0 ATOMS.AND RZ, [UR8+0x18], R0 ;  /* 0x00001800ffff098c */ /* 0x0003e2000a800008 */
[----:B------:R-:W-:Y:S05]  /*4480*/  BRA `(.L_x_83) ;  /* 0x0000000000147947 */ /* 0x000fea0003800000 */
.L_x_82:
[----:B------:R-:W-:Y:S02]  /*4490*/  MOV R2, 0x44b0 ;  /* 0x000044b000027802 */ /* 0x000fe40000000f00 */
[----:B---3-5:R-:W-:Y:S05]  /*44a0*/  CALL.REL.NOINC `($__internal_0_$__cuda_sm10x_tcgen05_guardrail_trap_col_being_dealloced_not_returned_by_alloc) ;  /* 0x0000005400987944 */ /* 0x028fea0003c00000 */
[----:B------:R-:W-:Y:S05]  /*44b0*/  BRA `(.L_x_83) ;  /* 0x0000000000087947 */ /* 0x000fea0003800000 */
.L_x_81:
[----:B------:R-:W-:Y:S02]  /*44c0*/  MOV R2, 0x44e0 ;  /* 0x000044e000027802 */ /* 0x000fe40000000f00 */
[----:B---3-5:R-:W-:Y:S05]  /*44d0*/  CALL.REL.NOINC `($__internal_2_$__cuda_sm10x_tcgen05_guardrail_trap_unallocated_columns_being_dealloced) ;  /* 0x0000005400a47944 */ /* 0x028fea0003c00000 */
.L_x_83:
[----:B------:R-:W-:Y:S01]  /*44e0*/  NOP ;  /* 0x0000000000007918 */ /* 0x000fe20000000000 */
[----:B------:R-:W-:Y:S05]  /*44f0*/  EXIT ;  /* 0x000000000000794d */ /* 0x000fea0003800000 */
.L_x_54:
[----:B------:R-:W-:-:S09]  /*4500*/  UISETP.NE.OR UP0, UPT, UR25, 0x3, !UP5 ;  /* 0x000000031900788c */ /* 0x000fd2000ef05670 */
[----:B------:R-:W-:Y:S05]  /*4510*/  BRA.U UP0, `(.L_x_84) ;  /* 0x0000001100b87547 */ /* 0x000fea000b800000 */
[----:B------:R-:W2:Y:S01]  /*4520*/  LDCU UR31, c[0x0][0x370] ;  /* 0x00006e00ff1f77ac */ /* 0x000ea20008000800 */
[----:B------:R-:W3:Y:S01]  /*4530*/  LDC.64 R16, c[0x0][0x348] ;  /* 0x0000d200ff107b82 */ /* 0x000ee20000000a00 */
[----:B------:R-:W-:Y:S02]  /*4540*/  HFMA2 R13, -RZ, RZ, 0, 0 ;  /* 0x00000000ff0d7431 */ /* 0x000fe400000001ff */
[----:B------:R-:W-:Y:S01]  /*4550*/  IMAD.MOV.U32 R15, RZ, RZ, 0x1 ;  /* 0x00000001ff0f7424 */ /* 0x000fe200078e00ff */
[----:B------:R-:W2:Y:S01]  /*4560*/  LDCU.128 UR48, c[0x0][0xb10] ;  /* 0x00016200ff3077ac */ /* 0x000ea20008000c00 */
[----:B------:R-:W-:Y:S01]  /*4570*/  IMAD.MOV.U32 R14, RZ, RZ, RZ ;  /* 0x000000ffff0e7224 */ /* 0x000fe200078e00ff */
[----:B------:R-:W-:Y:S01]  /*4580*/  MOV R7, 0x1000 ;  /* 0x0000100000077802 */ /* 0x000fe20000000f00 */
[----:B------:R-:W4:Y:S01]  /*4590*/  LDCU UR30, c[0x0][0x374] ;  /* 0x00006e80ff1e77ac */ /* 0x000f220008000800 */
[----:B------:R-:W1:Y:S01]  /*45a0*/  LDC.64 R2, c[0x0][0x888] ;  /* 0x00022200ff027b82 */ /* 0x000e620000000a00 */
[----:B------:R-:W4:Y:S01]  /*45b0*/  LDCU UR15, c[0x0][0xb0c] ;  /* 0x00016180ff0f77ac */ /* 0x000f220008000800 */
[----:B------:R-:W3:Y:S06]  /*45c0*/  LDCU UR46, c[0x0][0xb20] ;  /* 0x00016400ff2e77ac */ /* 0x000eec0008000800 */
[----:B------:R-:W1:Y:S01]  /*45d0*/  LDC.64 R4, c[0x0][0x890] ;  /* 0x00022400ff047b82 */ /* 0x000e620000000a00 */
[----:B------:R-:W3:Y:S01]  /*45e0*/  LDCU UR4, c[0x0][0xb30] ;  /* 0x00016600ff0477ac */ /* 0x000ee20008000800 */
[----:B------:R-:W-:Y:S01]  /*45f0*/  UMOV UR21, 0x400 ;  /* 0x0000040000157882 */ /* 0x000fe20000000000 */
[----:B--2---:R-:W-:-:S02]  /*4600*/  UIMAD.WIDE.U32 UR6, UR31, UR48, URZ ;  /* 0x000000301f0672a5 */ /* 0x004fc4000f8e00ff */
[----:B----4-:R-:W-:Y:S02]  /*4610*/  UIMAD.WIDE.U32 UR8, UR30, UR51, URZ ;  /* 0x000000331e0872a5 */ /* 0x010fe4000f8e00ff */
[----:B------:R-:W-:Y:S02]  /*4620*/  ULEA UR21, UR47, UR21, 0x18 ;  /* 0x000000152f157291 */ /* 0x000fe4000f8ec0ff */
[----:B------:R-:W-:Y:S02]  /*4630*/  UPLOP3.LUT UP2, UPT, UPT, UPT, UPT, 0x40, 0x4 ;  /* 0x000000000004789c */ /* 0x000fe40003f4e870 */
[----:B------:R-:W-:Y:S01]  /*4640*/  UIADD3 UR37, UPT, UPT, UR21, 0x48, URZ ;  /* 0x0000004815257890 */ /* 0x000fe2000fffe0ff */
[----:B------:R-:W-:Y:S01]  /*4650*/  UMOV UR6, UR7 ;  /* 0x0000000700067c82 */ /* 0x000fe20008000000 */
[----:B------:R-:W-:Y:S01]  /*4660*/  UMOV UR38, UR9 ;  /* 0x0000000900267c82 */ /* 0x000fe20008000000 */
[----:B------:R-:W-:Y:S02]  /*4670*/  UISETP.GE.AND UP0, UPT, UR45, 0x1, UPT ;  /* 0x000000012d00788c */ /* 0x000fe4000bf06270 */
[----:B------:R-:W-:Y:S01]  /*4680*/  UISETP.NE.AND UP4, UPT, UR45, 0x1, UPT ;  /* 0x000000012d00788c */ /* 0x000fe2000bf85270 */
[----:B------:R-:W2:Y:S01]  /*4690*/  LDCU.64 UR22, c[0x0][0xb28] ;  /* 0x00016500ff1677ac */ /* 0x000ea20008000a00 */
[----:B------:R-:W-:-:S02]  /*46a0*/  UISETP.NE.AND UP6, UPT, UR15, 0x1, UPT ;  /* 0x000000010f00788c */ /* 0x000fc4000bfc5270 */
[----:B------:R-:W-:Y:S02]  /*46b0*/  UISETP.NE.AND UP5, UPT, UR50, 0x1, UPT ;  /* 0x000000013200788c */ /* 0x000fe4000bfa5270 */
[----:B------:R-:W-:Y:S02]  /*46c0*/  UIADD3 UR41, UPT, UPT, UR21, 0x30, URZ ;  /* 0x0000003015297890 */ /* 0x000fe4000fffe0ff */
[----:B------:R-:W-:Y:S02]  /*46d0*/  UIADD3 UR33, UPT, UPT, UR21, 0x38, URZ ;  /* 0x0000003815217890 */ /* 0x000fe4000fffe0ff */
[----:B------:R-:W-:Y:S02]  /*46e0*/  UIADD3 UR25, UPT, UPT, UR21, 0x40, URZ ;  /* 0x0000004015197890 */ /* 0x000fe4000fffe0ff */
[----:B------:R-:W-:Y:S02]  /*46f0*/  UPRMT UR37, UR47, 0x654, UR37 ;  /* 0x000006542f257896 */ /* 0x000fe40008000025 */
[----:B------:R-:W-:-:S02]  /*4700*/  USHF.R.U32.HI UR39, URZ, UR49, UR6 ;  /* 0x00000031ff277299 */ /* 0x000fc40008011606 */
[----:B---3--:R-:W-:Y:S02]  /*4710*/  USHF.R.U32.HI UR38, URZ, UR46, UR38 ;  /* 0x0000002eff267299 */ /* 0x008fe40008011626 */
[----:B------:R-:W-:-:S11]  /*4720*/  UISETP.NE.AND UP3, UPT, UR4, 0x1, UPT ;  /* 0x000000010400788c */ /* 0x000fd6000bf65270 */
.L_x_95:
[C---:B------:R-:W-:Y:S02]  /*4730*/  LEA R12, R14.reuse, UR21, 0x3 ;  /* 0x000000150e0c7c11 */ /* 0x040fe4000f8e18ff */
[----:B------:R-:W-:Y:S02]  /*4740*/  SHF.L.U32 R0, R13, 0x1f, RZ ;  /* 0x0000001f0d007819 */ /* 0x000fe400000006ff */
[----:B------:R-:W-:Y:S02]  /*4750*/  LEA R8, R14, UR21, 0x4 ;  /* 0x000000150e087c11 */ /* 0x000fe4000f8e20ff */
[----:B---3--:R-:W3:Y:S02]  /*4760*/  SYNCS.PHASECHK.TRANS64.TRYWAIT P0, [R12+URZ+0x80], R0 ;  /* 0x000080000c0075a7 */ /* 0x008ee400080011ff */
[----:B---3--:R-:W-:Y:S05]  /*4770*/  @!P0 BRA `(.L_x_85) ;  /* 0x0000004c00948947 */ /* 0x008fea0003800000 */
.L_x_176:
[----:B------:R-:W4:Y:S01]  /*4780*/  LDS.128 R8, [R8+0x110] ;  /* 0x0001100008087984 */ /* 0x000f220000000c00 */
[----:B------:R-:W-:Y:S01]  /*4790*/  UISETP.GE.AND UP0, UPT, UR45, 0x1, UPT ;  /* 0x000000012d00788c */ /* 0x000fe2000bf06270 */
[----:B------:R-:W-:Y:S01]  /*47a0*/  @!PT LDS RZ, [RZ] ;  /* 0x00000000fffff984 */ /* 0x000fe20000000800 */
[----:B------:R-:W-:Y:S01]  /*47b0*/  @!PT LDS RZ, [RZ] ;  /* 0x00000000fffff984 */ /* 0x000fe20000000800 */
[----:B------:R-:W-:Y:S01]  /*47c0*/  @!PT LDS RZ, [RZ] ;  /* 0x00000000fffff984 */ /* 0x000fe20000000800 */
[----:B------:R-:W-:Y:S01]  /*47d0*/  @!PT LDS RZ, [RZ] ;  /* 0x00000000fffff984 */ /* 0x000fe20000000800 */
[----:B------:R1:W-:Y:S06]  /*47e0*/  MEMBAR.ALL.CTA ;  /* 0x0000000000007992 */ /* 0x0003ec0000008000 */
[----:B-1----:R-:W1:Y:S01]  /*47f0*/  FENCE.VIEW.ASYNC.S ;  /* 0x00000000000073c6 */ /* 0x002e620000000000 */
[----:B----4-:R-:W-:Y:S11]  /*4800*/  LOP3.LUT P0, RZ, R10, 0x1, RZ, 0xc0, !PT ;  /* 0x000000010aff7812 */ /* 0x010ff6000780c0ff */
[----:B------:R-:W-:Y:S02]  /*4810*/  @!UPT UIADD3 URZ, UPT, UPT, URZ, URZ, URZ ;  /* 0x000000fffffff290 */ /* 0x000fe4000fffe0ff */
[----:B-1----:R-:W-:Y:S01]  /*4820*/  VOTEU.ANY UP1, P0 ;  /* 0x0000000000ff7886 */ /* 0x002fe20000020100 */
[----:B------:R-:W-:Y:S11]  /*4830*/  PLOP3.LUT P0, PT, PT, PT, UP1, 0x80, 0x8 ;  /* 0x000000000008781c */ /* 0x000ff60003f0f018 */
[----:B------:R-:W-:Y:S02]  /*4840*/  @!UPT UIADD3 URZ, UPT, UPT, URZ, URZ, URZ ;  /* 0x000000fffffff290 */ /* 0x000fe4000fffe0ff */
[----:B---3--:R-:W-:Y:S02]  /*4850*/  @P0 SHF.R.U32.HI R0, RZ, 0x10, R9 ;  /* 0x00000010ff000819 */ /* 0x008fe40000011609 */
[----:B------:R-:W-:Y:S02]  /*4860*/  @P0 MOV R6, R8 ;  /* 0x0000000800060202 */ /* 0x000fe40000000f00 */
[----:B------:R-:W-:Y:S01]  /*4870*/  @P0 R2UR UR4, R0 ;  /* 0x00000000000402ca */ /* 0x000fe200000e0000 */
[----:B------:R-:W-:Y:S01]  /*4880*/  VIADD R0, R12, 0x90 ;  /* 0x000000900c007836 */ /* 0x000fe20000000000 */
[----:B------:R-:W-:Y:S02]  /*4890*/  @P0 LOP3.LUT R8, R9, 0xffff, RZ, 0xc0, !PT ;  /* 0x0000ffff09080812 */ /* 0x000fe400078ec0ff */
[----:B------:R-:W-:Y:S02]  /*48a0*/  @P0 R2UR UR6, R6 ;  /* 0x00000000060602ca */ /* 0x000fe400000e0000 */
[----:B------:R-:W-:Y:S02]  /*48b0*/  PRMT R0, RZ, 0x654, R0 ;  /* 0x00000654ff007816 */ /* 0x000fe40000000000 */
[----:B------:R-:W-:Y:S02]  /*48c0*/  @P0 R2UR UR5, R8 ;  /* 0x00000000080502ca */ /* 0x000fe400000e0000 */
[----:B------:R1:W-:Y:S03]  /*48d0*/  SYNCS.ARRIVE.TRANS64.RED.A1T0 RZ, [R0+URZ], RZ ;  /* 0x000000ff00ff79a7 */ /* 0x0003e600081004ff */
[----:B------:R-:W-:Y:S04]  /*48e0*/  @UP1 UMOV UR29, UR4 ;  /* 0x00000004001d1c82 */ /* 0x000fe80008000000 */
[----:B------:R-:W-:Y:S04]  /*48f0*/  @UP1 UMOV UR14, UR6 ;  /* 0x00000006000e1c82 */ /* 0x000fe80008000000 */
[----:B------:R-:W-:Y:S01]  /*4900*/  @UP1 UMOV UR13, UR5 ;  /* 0x00000005000d1c82 */ /* 0x000fe20008000000 */
[----:B------:R-:W-:Y:S05]  /*4910*/  BRA.U !UP0, `(.L_x_86) ;  /* 0x0000000108a47547 */ /* 0x000fea000b800000 */
[----:B------:R-:W-:Y:S02]  /*4920*/  UIMAD.WIDE.U32 UR16, UR13, UR51, URZ ;  /* 0x000000330d1072a5 */ /* 0x000fe4000f8e00ff */
[----:B------:R-:W-:Y:S02]  /*4930*/  UIMAD.WIDE.U32 UR18, UR14, UR48, URZ ;  /* 0x000000300e1272a5 */ /* 0x000fe4000f8e00ff */
[----:B------:R-:W-:Y:S02]  /*4940*/  USEL UR4, UR30, UR38, !UP5 ;  /* 0x000000261e047287 */ /* 0x000fe4000e800000 */
[----:B------:R-:W-:Y:S02]  /*4950*/  USEL UR7, UR31, UR39, !UP6 ;  /* 0x000000271f077287 */ /* 0x000fe4000f000000 */
[----:B--2---:R-:W-:Y:S02]  /*4960*/  UIMAD.WIDE.U32 UR8, UR4, UR22, URZ ;  /* 0x00000016040872a5 */ /* 0x004fe4000f8e00ff */
[----:B------:R-:W-:Y:S01]  /*4970*/  UIMAD.WIDE.U32 UR10, UR7, UR22, URZ ;  /* 0x00000016070a72a5 */ /* 0x000fe2000f8e00ff */
[----:B------:R-:W-:Y:S02]  /*4980*/  UMOV UR5, UR17 ;  /* 0x0000001100057c82 */ /* 0x000fe40008000000 */
[----:B------:R-:W-:Y:S03]  /*4990*/  USHF.R.U32.HI UR6, URZ, UR46, UR5 ;  /* 0x0000002eff067299 */ /* 0x000fe60008011605 */
[----:B------:R-:W-:Y:S01]  /*49a0*/  UMOV UR5, UR19 ;  /* 0x0000001300057c82 */ /* 0x000fe20008000000 */
[----:B------:R-:W-:Y:S02]  /*49b0*/  USEL UR6, UR13, UR6, !UP5 ;  /* 0x000000060d067287 */ /* 0x000fe4000e800000 */
[----:B------:R-:W-:Y:S03]  /*49c0*/  USHF.R.U32.HI UR12, URZ, UR49, UR5 ;  /* 0x00000031ff0c7299 */ /* 0x000fe60008011605 */
[----:B------:R-:W-:Y:S02]  /*49d0*/  UMOV UR5, UR9 ;  /* 0x0000000900057c82 */ /* 0x000fe40008000000 */
[----:B------:R-:W-:Y:S03]  /*49e0*/  @UP4 USHF.R.U32.HI UR4, URZ, UR23, UR5 ;  /* 0x00000017ff044299 */ /* 0x000fe60008011605 */
[----:B------:R-:W-:Y:S01]  /*49f0*/  UMOV UR5, UR11 ;  /* 0x0000000b00057c82 */ /* 0x000fe20008000000 */
[----:B------:R-:W-:Y:S02]  /*4a00*/  UIMAD UR4, UR45, UR4, URZ ;  /* 0x000000042d0472a4 */ /* 0x000fe4000f8e02ff */
[----:B------:R-:W-:Y:S02]  /*4a10*/  @UP4 USHF.R.U32.HI UR7, URZ, UR23, UR5 ;  /* 0x00000017ff074299 */ /* 0x000fe40008011605 */
[----:B------:R-:W-:Y:S02]  /*4a20*/  UIMAD.WIDE.U32 UR10, UR6, UR22, URZ ;  /* 0x00000016060a72a5 */ /* 0x000fe4000f8e00ff */
[----:B------:R-:W-:Y:S02]  /*4a30*/  USEL UR5, UR14, UR12, !UP6 ;  /* 0x0000000c0e057287 */ /* 0x000fe4000f000000 */
[----:B------:R-:W-:Y:S02]  /*4a40*/  UIMAD UR8, UR45, UR7, URZ ;  /* 0x000000072d0872a4 */ /* 0x000fe4000f8e02ff */
[----:B------:R-:W-:Y:S03]  /*4a50*/  UISETP.GE.AND UP0, UPT, UR6, UR4, UPT ;  /* 0x000000040600728c */ /* 0x000fe6000bf06270 */
[----:B------:R-:W-:Y:S01]  /*4a60*/  UMOV UR4, UR11 ;  /* 0x0000000b00047c82 */ /* 0x000fe20008000000 */
[----:B------:R-:W-:Y:S02]  /*4a70*/  UISETP.GE.OR UP0, UPT, UR5, UR8, UP0 ;  /* 0x000000080500728c */ /* 0x000fe40008706670 */
[----:B------:R-:W-:Y:S02]  /*4a80*/  USHF.R.U32.HI UR4, URZ, UR23, UR4 ;  /* 0x00000017ff047299 */ /* 0x000fe40008011604 */
[----:B------:R-:W-:Y:S02]  /*4a90*/  UIMAD.WIDE.U32 UR8, UR5, UR22, URZ ;  /* 0x00000016050872a5 */ /* 0x000fe4000f8e00ff */
[----:B------:R-:W-:Y:S04]  /*4aa0*/  USEL UR10, UR6, UR4, !UP4 ;  /* 0x00000004060a7287 */ /* 0x000fe8000e000000 */
[----:B------:R-:W-:Y:S01]  /*4ab0*/  UIADD3 UR11, UPT, UPT, -UR10, URZ, URZ ;  /* 0x000000ff0a0b7290 */ /* 0x000fe2000fffe1ff */
[----:B------:R-:W-:Y:S02]  /*4ac0*/  @!UP0 UMOV UR4, UR9 ;  /* 0x0000000900048c82 */ /* 0x000fe40008000000 */
[----:B------:R-:W-:Y:S02]  /*4ad0*/  @!UP0 USHF.R.U32.HI UR4, URZ, UR23, UR4 ;  /* 0x00000017ff048299 */ /* 0x000fe40008011604 */
[----:B------:R-:W-:Y:S02]  /*4ae0*/  UIMAD UR8, UR45, UR11, UR6 ;  /* 0x0000000b2d0872a4 */ /* 0x000fe4000f8e0206 */
[----:B------:R-:W-:Y:S04]  /*4af0*/  @!UP0 USEL UR4, UR5, UR4, !UP4 ;  /* 0x0000000405048287 */ /* 0x000fe8000e000000 */
[----:B------:R-:W-:Y:S02]  /*4b00*/  @!UP0 UIMAD UR7, UR7, UR8, UR4 ;  /* 0x00000008070782a4 */ /* 0x000fe4000f8e0204 */
[----:B------:R-:W-:Y:S02]  /*4b10*/  @!UP0 UIADD3 UR9, UPT, UPT, UR10, -UR4, URZ ;  /* 0x800000040a098290 */ /* 0x000fe4000fffe0ff */
[----:B------:R-:W-:Y:S02]  /*4b20*/  UIADD3 UR8, UPT, UPT, -UR6, URZ, URZ ;  /* 0x000000ff06087290 */ /* 0x000fe4000fffe1ff */
[----:B------:R-:W-:Y:S02]  /*4b30*/  UIADD3 UR4, UPT, UPT, -UR5, URZ, URZ ;  /* 0x000000ff05047290 */ /* 0x000fe4000fffe1ff */
[----:B------:R-:W-:Y:S03]  /*4b40*/  @!UP0 UIMAD UR6, UR9, UR45, UR5 ;  /* 0x0000002d090682a4 */ /* 0x000fe6000f8e0205 */
[----:B------:R-:W-:Y:S01]  /*4b50*/  @!UP0 UMOV UR5, UR7 ;  /* 0x0000000700058c82 */ /* 0x000fe20008000000 */
[----:B------:R-:W-:Y:S02]  /*4b60*/  UIMAD UR7, UR15, UR4, UR14 ;  /* 0x000000040f0772a4 */ /* 0x000fe4000f8e020e */
[----:B------:R-:W-:Y:S02]  /*4b70*/  UIMAD UR4, UR50, UR8, UR13 ;  /* 0x00000008320472a4 */ /* 0x000fe4000f8e020d */
[----:B------:R-:W-:Y:S02]  /*4b80*/  UIMAD UR14, UR5, UR15, UR7 ;  /* 0x0000000f050e72a4 */ /* 0x000fe4000f8e0207 */
[----:B------:R-:W-:Y:S11]  /*4b90*/  UIMAD UR13, UR6, UR50, UR4 ;  /* 0x00000032060d72a4 */ /* 0x000ff6000f8e0204 */
[----:B------:R-:W-:Y:S01]  /*4ba0*/  @!UPT UIADD3 URZ, UPT, UPT, URZ, URZ, URZ ;  /* 0x000000fffffff290 */ /* 0x000fe2000fffe0ff */
.L_x_86:
[----:B------:R-:W3:Y:S01]  /*4bb0*/  @!UP3 LDCU.128 UR8, c[0x0][0xb10] ;  /* 0x00016200ff08b7ac */ /* 0x000ee20008000c00 */
[C---:B------:R-:W-:Y:S02]  /*4bc0*/  ISETP.NE.U32.AND P1, PT, R4.reuse, RZ, PT ;  /* 0x000000ff0400720c */ /* 0x040fe40003f25070 */
[----:B------:R-:W-:Y:S02]  /*4bd0*/  ISETP.NE.U32.AND P0, PT, R4, RZ, PT ;  /* 0x000000ff0400720c */ /* 0x000fe40003f05070 */
[C---:B------:R-:W-:Y:S02]  /*4be0*/  ISETP.NE.AND.EX P1, PT, R5.reuse, RZ, PT, P1 ;  /* 0x000000ff0500720c */ /* 0x040fe40003f25310 */
[----:B------:R-:W-:Y:S01]  /*4bf0*/  ISETP.NE.AND.EX P0, PT, R5, RZ, PT, P0 ;  /* 0x000000ff0500720c */ /* 0x000fe20003f05300 */
[----:B------:R-:W4:Y:S01]  /*4c00*/  @!UP3 LDCU UR5, c[0x0][0xb0c] ;  /* 0x00016180ff05b7ac */ /* 0x000f220008000800 */
[----:B------:R-:W-:Y:S01]  /*4c10*/  SHF.L.U32 R9, R15, 0x1f, RZ ;  /* 0x0000001f0f097819 */ /* 0x000fe200000006ff */
[----:B------:R-:W-:Y:S02]  /*4c20*/  USHF.L.U32 UR42, UR20, 0x7, URZ ;  /* 0x00000007142a7899 */ /* 0x000fe400080006ff */
[----:B------:R-:W-:Y:S02]  /*4c30*/  USHF.L.U32 UR43, UR28, 0x6, URZ ;  /* 0x000000061c2b7899 */ /* 0x000fe400080006ff */
[----:B---3--:R-:W-:Y:S07]  /*4c40*/  UIMAD.WIDE.U32 UR6, UR14, UR8, URZ ;  /* 0x000000080e0672a5 */ /* 0x008fee000f8e00ff */
[----:B------:R-:W-:Y:S01]  /*4c50*/  @!UP3 UMOV UR4, UR7 ;  /* 0x000000070004bc82 */ /* 0x000fe20008000000 */
[----:B----4-:R-:W-:Y:S02]  /*4c60*/  @!UP3 UISETP.NE.AND UP0, UPT, UR5, 0x1, UPT ;  /* 0x000000010500b88c */ /* 0x010fe4000bf05270 */
[----:B------:R-:W-:Y:S02]  /*4c70*/  @!UP3 USHF.R.U32.HI UR4, URZ, UR9, UR4 ;  /* 0x00000009ff04b299 */ /* 0x000fe40008011604 */
[----:B------:R-:W-:Y:S02]  /*4c80*/  UIMAD.WIDE.U32 UR6, UR13, UR11, URZ ;  /* 0x0000000b0d0672a5 */ /* 0x000fe4000f8e00ff */
[----:B------:R-:W-:Y:S02]  /*4c90*/  @!UP3 USEL UR8, UR14, UR4, !UP0 ;  /* 0x000000040e08b287 */ /* 0x000fe4000c000000 */
[----:B------:R-:W-:Y:S03]  /*4ca0*/  @!UP3 UISETP.NE.AND UP0, UPT, UR10, 0x1, UPT ;  /* 0x000000010a00b88c */ /* 0x000fe6000bf05270 */
[----:B------:R-:W-:Y:S02]  /*4cb0*/  @!UP3 UMOV UR6, UR7 ;  /* 0x000000070006bc82 */ /* 0x000fe40008000000 */
[----:B------:R-:W3:Y:S02]  /*4cc0*/  @!UP3 LDCU UR4, c[0x0][0xb20] ;  /* 0x00016400ff04b7ac */ /* 0x000ee40008000800 */
[----:B---3--:R-:W-:Y:S04]  /*4cd0*/  @!UP3 USHF.R.U32.HI UR6, URZ, UR4, UR6 ;  /* 0x00000004ff06b299 */ /* 0x008fe80008011606 */
[----:B------:R-:W-:Y:S04]  /*4ce0*/  @!UP3 USEL UR6, UR13, UR6, !UP0 ;  /* 0x000000060d06b287 */ /* 0x000fe8000c000000 */
[----:B------:R-:W-:Y:S02]  /*4cf0*/  @!UP3 UIADD3 UR4, UPT, UPT, -UR8, UR6, URZ ;  /* 0x000000060804b290 */ /* 0x000fe4000fffe1ff */
[----:B------:R-:W-:Y:S02]  /*4d00*/  @!UP3 UIADD3 UR6, UPT, UPT, UR8, -UR6, URZ ;  /* 0x800000060806b290 */ /* 0x000fe4000fffe0ff */
[----:B------:R-:W-:Y:S02]  /*4d10*/  @!UP3 UIMAD UR14, UR4, UR5, UR14 ;  /* 0x00000005040eb2a4 */ /* 0x000fe4000f8e020e */
[----:B------:R-:W-:Y:S01]  /*4d20*/  @!UP3 UIMAD UR13, UR6, UR10, UR13 ;  /* 0x0000000a060db2a4 */ /* 0x000fe2000f8e020d */
[----:B------:R-:W-:Y:S11]  /*4d30*/  BRA.U UP2, `(.L_x_87) ;  /* 0x0000000102107547 */ /* 0x000ff6000b800000 */
[----:B------:R-:W-:Y:S04]  /*4d40*/  MOV R6, UR52 ;  /* 0x0000003400067c02 */ /* 0x000fe80008000f00 */
[----:B------:R-:W-:Y:S04]  /*4d50*/  SHF.L.U32 R6, R6, 0x1f, RZ ;  /* 0x0000001f06067819 */ /* 0x000fe800000006ff */
[----:B------:R-:W3:Y:S02]  /*4d60*/  SYNCS.PHASECHK.TRANS64.TRYWAIT P2, [UR21+0x78], R6 ;  /* 0x00007806ff0075a7 */ /* 0x000ee40008041115 */
[----:B---3--:R-:W-:Y:S05]  /*4d70*/  @!P2 BRA `(.L_x_88) ;  /* 0x000000480028a947 */ /* 0x008fea0003800000 */
.L_x_87:
[----:B------:R-:W-:Y:S05]  /*4d80*/  @!P1 BRA `(.L_x_89) ;  /* 0x0000000000309947 */ /* 0x000fea0003800000 */
[----:B------:R-:W-:Y:S01]  /*4d90*/  ISETP.NE.U32.AND P1, PT, R2, RZ, PT ;  /* 0x000000ff0200720c */ /* 0x000fe20003f25070 */
[----:B------:R-:W3:Y:S01]  /*4da0*/  LDCU.64 UR4, c[0x0][0x358] ;  /* 0x00006b00ff0477ac */ /* 0x000ee20008000a00 */
[----:B------:R-:W-:Y:S02]  /*4db0*/  IMAD.MOV.U32 R50, RZ, RZ, 0x1 ;  /* 0x00000001ff327424 */ /* 0x000fe400078e00ff */
[----:B------:R-:W-:Y:S11]  /*4dc0*/  ISETP.NE.AND.EX P1, PT, R3, RZ, PT, P1 ;  /* 0x000000ff0300720c */ /* 0x000ff60003f25310 */
[----:B------:R-:W-:Y:S02]  /*4dd0*/  @!UPT UIADD3 URZ, UPT, UPT, URZ, URZ, URZ ;  /* 0x000000fffffff290 */ /* 0x000fe4000fffe0ff */
[----:B------:R-:W4:Y:S01]  /*4de0*/  @P1 LDC.64 R10, c[0x0][0x888] ;  /* 0x00022200ff0a1b82 */ /* 0x000f220000000a00 */
[----:B-1----:R-:W-:Y:S04]  /*4df0*/  @P1 IMAD R0, R4, UR36, RZ ;  /* 0x0000002404001c24 */ /* 0x002fe8000f8e02ff */
[----:B----4-:R-:W-:Y:S04]  /*4e00*/  @P1 IMAD.WIDE R10, R0, 0x4, R10 ;  /* 0x00000004000a1825 */ /* 0x010fe800078e020a */
[----:B------:R-:W-:Y:S01]  /*4e10*/  HFMA2 R0, -RZ, RZ, 0, 5.9604644775390625e-08 ;  /* 0x00000001ff007431 */ /* 0x000fe200000001ff */
[----:B---3-5:R3:W5:Y:S04]  /*4e20*/  @P1 LDG.E R27, desc[UR4][R10.64] ;  /* 0x000000040a1b1981 */ /* 0x028768000c1e1900 */
[----:B------:R-:W-:Y:S01]  /*4e30*/  @!P1 PRMT R50, R0, 0x7610, R50 ;  /* 0x0000761000329816 */ /* 0x000fe20000000032 */
[----:B---3--:R-:W4:Y:S06]  /*4e40*/  @!P1 LDC R27, c[0x0][0x880] ;  /* 0x00022000ff1b9b82 */ /* 0x008f2c0000000800 */
.L_x_89:
[----:B----45:R-:W-:Y:S01]  /*4e50*/  @!P0 FSETP.EQ.AND P1, PT, R27, RZ, PT ;  /* 0x000000ff1b00820b */ /* 0x030fe20003f22000 */
[----:B------:R-:W-:Y:S01]  /*4e60*/  @!UPT UIADD3 URZ, UPT, UPT, URZ, URZ, URZ ;  /* 0x000000fffffff290 */ /* 0x000fe2000fffe0ff */
[----:B------:R-:W-:Y:S11]  /*4e70*/  @!P0 BRA `(.L_x_90) ;  /* 0x0000000000188947 */ /* 0x000ff60003800000 */
[----:B------:R-:W-:Y:S02]  /*4e80*/  LOP3.LUT P0, RZ, R50, 0xff, RZ, 0xc0, !PT ;  /* 0x000000ff32ff7812 */ /* 0x000fe4000780c0ff */
[----:B------:R-:W-:Y:S04]  /*4e90*/  ISETP.NE.U32.AND P1, PT, R2, RZ, PT ;  /* 0x000000ff0200720c */ /* 0x000fe80003f25070 */
[----:B------:R-:W-:Y:S04]  /*4ea0*/  ISETP.NE.AND.EX P1, PT, R3, RZ, PT, P1 ;  /* 0x000000ff0300720c */ /* 0x000fe80003f25310 */
[----:B------:R-:W-:Y:S03]  /*4eb0*/  PLOP3.LUT P1, PT, P1, PT, PT, 0x8, 0x80 ;  /* 0x000000000080781c */ /* 0x000fe60000f2e170 */
[----:B------:R-:W-:Y:S11]  /*4ec0*/  @P0 FSETP.EQ.AND P1, PT, R27, RZ, PT ;  /* 0x000000ff1b00020b */ /* 0x000ff60003f22000 */
[----:B------:R-:W-:Y:S02]  /*4ed0*/  @!UPT UIADD3 URZ, UPT, UPT, URZ, URZ, URZ ;  /* 0x000000fffffff290 */ /* 0x000fe4000fffe0ff */
.L_x_90:
[----:B------:R-:W3:Y:S01]  /*4ee0*/  SYNCS.PHASECHK.TRANS64.TRYWAIT P2, [UR21+0x50], R9 ;  /* 0x00005009ff0075a7 */ /* 0x000ee20008041115 */
[----:B------:R-:W-:Y:S04]  /*4ef0*/  ELECT P0, URZ, PT ;  /* 0x0000000000ff782f */ /* 0x000fe80003800000 */
[----:B------:R-:W-:Y:S11]  /*4f00*/  PLOP3.LUT P1, PT, P1, P0, PT, 0xf2, 0x2f ;  /* 0x00000000002f781c */ /* 0x000ff60000f21e72 */
[----:B------:R-:W-:Y:S02]  /*4f10*/  @!UPT UIADD3 URZ, UPT, UPT, URZ, URZ, URZ ;  /* 0x000000fffffff290 */ /* 0x000fe4000fffe0ff */
[----:B------:R-:W-:Y:S05]  /*4f20*/  @!P1 IADD3 R8, P0, PT, R16, 0x580, RZ ;  /* 0x0000058010089810 */ /* 0x000fea0007f1e0ff */
[----:B-1----:R-:W-:Y:S01]  /*4f30*/  @!P1 IMAD.X R6, RZ, RZ, R17, P0 ;  /* 0x000000ffff069224 */ /* 0x002fe200000e0611 */
[----:B---3--:R-:W-:Y:S07]  /*4f40*/  @!P2 BRA `(.L_x_91) ;  /* 0x0000004400cca947 */ /* 0x008fee0003800000 */
.L_x_179:
[----:B------:R-:W-:Y:S01]  /*4f50*/  @!P1 R2UR UR5, R8 ;  /* 0x00000000080592ca */ /* 0x000fe200000e0000 */
[----:B------:R-:W-:Y:S01]  /*4f60*/  VOTEU.ALL UP0, P1 ;  /* 0x0000000000ff7886 */ /* 0x000fe20000800000 */
[----:B------:R-:W-:Y:S01]  /*4f70*/  @!P1 R2UR UR4, R6 ;  /* 0x00000000060492ca */ /* 0x000fe200000e0000 */
[----:B------:R-:W-:Y:S01]  /*4f80*/  UMOV UR16, 0x0 ;  /* 0x0000000000107882 */ /* 0x000fe20000000000 */
[----:B------:R-:W-:Y:S01]  /*4f90*/  UMOV UR17, 0x10000000 ;  /* 0x1000000000117882 */ /* 0x000fe20000000000 */
[----:B------:R-:W-:Y:S01]  /*4fa0*/  UMOV UR44, UR36 ;  /* 0x00000024002c7c82 */ /* 0x000fe20008000000 */
[----:B------:R-:W-:Y:S01]  /*4fb0*/  @!UP0 UIADD3 UR40, UPT, UPT, UR21, 0x200, URZ ;  /* 0x0000020015288890 */ /* 0x000fe2000fffe0ff */
[----:B-1----:R-:W-:Y:S01]  /*4fc0*/  @!P1 IMAD.MOV.U32 R0, RZ, RZ, 0x1000 ;  /* 0x00001000ff009424 */ /* 0x002fe200078e00ff */
[----:B------:R-:W-:Y:S01]  /*4fd0*/  @!UP0 UIADD3 UR10, UPT, UPT, UR42, 0x40, URZ ;  /* 0x000000402a0a8890 */ /* 0x000fe2000fffe0ff */
[----:B------:R-:W-:Y:S01]  /*4fe0*/  @!P1 IADD3 R8, P0, PT, R16, 0x580, RZ ;  /* 0x0000058010089810 */ /* 0x000fe20007f1e0ff */
[----:B------:R-:W-:Y:S01]  /*4ff0*/  @!UP0 UIADD3 UR8, UPT, UPT, UR21, 0xa00, URZ ;  /* 0x00000a0015088890 */ /* 0x000fe2000fffe0ff */
[----:B------:R-:W-:Y:S02]  /*5000*/  VOTEU.ALL UP0, P1 ;  /* 0x0000000000ff7886 */ /* 0x000fe40000800000 */
[----:B------:R-:W-:Y:S01]  /*5010*/  IMAD.U32 R10, RZ, RZ, UR5 ;  /* 0x00000005ff0a7e24 */ /* 0x000fe2000f8e00ff */
[----:B------:R-:W-:Y:S01]  /*5020*/  UMOV UR9, UR41 ;  /* 0x0000002900097c82 */ /* 0x000fe20008000000 */
[----:B------:R-:W-:Y:S01]  /*5030*/  IMAD.U32 R11, RZ, RZ, UR4 ;  /* 0x00000004ff0b7e24 */ /* 0x000fe2000f8e00ff */
[----:B------:R-:W-:Y:S01]  /*5040*/  UMOV UR11, UR43 ;  /* 0x0000002b000b7c82 */ /* 0x000fe20008000000 */
[----:B------:R-:W-:Y:S01]  /*5050*/  UMOV UR12, UR36 ;  /* 0x00000024000c7c82 */ /* 0x000fe20008000000 */
[----:B------:R-:W-:Y:S01]  /*5060*/  @!P1 R2UR UR4, R10 ;  /* 0x000000000a0492ca */ /* 0x000fe200000e0000 */
[----:B------:R-:W-:Y:S01]  /*5070*/  UPRMT UR6, UR47, 0x654, UR41 ;  /* 0x000006542f067896 */ /* 0x000fe20008000029 */
[----:B------:R-:W-:Y:S01]  /*5080*/  @!P1 R2UR UR5, R11 ;  /* 0x000000000b0592ca */ /* 0x000fe200000e0000 */
[----:B------:R-:W-:Y:S11]  /*5090*/  @!P1 IMAD.X R6, RZ, RZ, R17, P0 ;  /* 0x000000ffff069224 */ /* 0x000ff600000e0611 */
[----:B------:R-:W-:Y:S01]  /*50a0*/  @!UPT UIADD3 URZ, UPT, UPT, URZ, URZ, URZ ;  /* 0x000000fffffff290 */ /* 0x000fe2000fffe0ff */
[----:B------:R1:W-:Y:S01]  /*50b0*/  @!UP0 UTMALDG.3D [UR40], [UR4], desc[UR16] ;  /* 0x00001028040085b4 */ /* 0x0003e20008011000 */
[----:B------:R-:W-:Y:S05]  /*50c0*/  VOTEU.ALL UP0, P1 ;  /* 0x0000000000ff7886 */ /* 0x000fea0000800000 */
[----:B------:R1:W-:Y:S01]  /*50d0*/  @!UP0 UTMALDG.3D [UR8], [UR4], desc[UR16] ;  /* 0x00001008040085b4 */ /* 0x0003e20008011000 */
[----:B------:R1:W-:Y:S01]  /*50e0*/  @!P1 SYNCS.ARRIVE.TRANS64.RED.A0TR RZ, [UR21+0x30], R0 ;  /* 0x00003000ffff99a7 */ /* 0x0003e20008300415 */
[----:B------:R-:W-:Y:S01]  /*50f0*/  SYNCS.ARRIVE.TRANS64.RED.A1T0 RZ, [UR6], RZ ;  /* 0x000000ffffff79a7 */ /* 0x000fe20008100406 */
[----:B------:R-:W3:Y:S02]  /*5100*/  SYNCS.PHASECHK.TRANS64.TRYWAIT P2, [UR21+0x58], R9 ;  /* 0x00005809ff0075a7 */ /* 0x000ee40008041115 */
[----:B-1-3--:R-:W-:Y:S05]  /*5110*/  @!P2 BRA `(.L_x_92) ;  /* 0x000000440070a947 */ /* 0x00afea0003800000 */
.L_x_181:
        /* <DEDUP_REMOVED lines=10> */
[----:B------:R-:W-:Y:S02]  /*51c0*/  @!UP0 UIADD3 UR10, UPT, UPT, UR42, 0x50, URZ ;  /* 0x000000502a0a8890 */ /* 0x000fe4000fffe0ff */
[----:B------:R-:W-:Y:S01]  /*51d0*/  @!UP0 UIADD3 UR8, UPT, UPT, UR21, 0x1a00, URZ ;  /* 0x00001a0015088890 */ /* 0x000fe2000fffe0ff */
[----:B------:R-:W-:Y:S01]  /*51e0*/  IMAD.U32 R10, RZ, RZ, UR5 ;  /* 0x00000005ff0a7e24 */ /* 0x000fe2000f8e00ff */
[----:B------:R-:W-:Y:S01]  /*51f0*/  VOTEU.ALL UP0, P1 ;  /* 0x0000000000ff7886 */ /* 0x000fe20000800000 */
[----:B------:R-:W-:Y:S01]  /*5200*/  IMAD.U32 R11, RZ, RZ, UR4 ;  /* 0x00000004ff0b7e24 */ /* 0x000fe2000f8e00ff */
[----:B------:R-:W-:Y:S01]  /*5210*/  UMOV UR9, UR33 ;  /* 0x0000002100097c82 */ /* 0x000fe20008000000 */
[----:B------:R-:W-:Y:S01]  /*5220*/  UMOV UR11, UR43 ;  /* 0x0000002b000b7c82 */ /* 0x000fe20008000000 */
[----:B------:R-:W-:Y:S01]  /*5230*/  @!P1 R2UR UR4, R10 ;  /* 0x000000000a0492ca */ /* 0x000fe200000e0000 */
[----:B------:R-:W-:Y:S01]  /*5240*/  UMOV UR12, UR36 ;  /* 0x00000024000c7c82 */ /* 0x000fe20008000000 */
[----:B------:R-:W-:Y:S01]  /*5250*/  @!P1 R2UR UR5, R11 ;  /* 0x000000000b0592ca */ /* 0x000fe200000e0000 */
[----:B------:R-:W-:Y:S01]  /*5260*/  UPRMT UR6, UR47, 0x654, UR33 ;  /* 0x000006542f067896 */ /* 0x000fe20008000021 */
[----:B------:R-:W-:Y:S11]  /*5270*/  @!P1 IMAD.X R6, RZ, RZ, R17, P0 ;  /* 0x000000ffff069224 */ /* 0x000ff600000e0611 */
[----:B------:R1:W-:Y:S01]  /*5280*/  @!UP0 UTMALDG.3D [UR32], [UR4], desc[UR16] ;  /* 0x00001020040085b4 */ /* 0x0003e20008011000 */
[----:B------:R-:W-:Y:S05]  /*5290*/  VOTEU.ALL UP0, P1 ;  /* 0x0000000000ff7886 */ /* 0x000fea0000800000 */
[----:B------:R1:W-:Y:S01]  /*52a0*/  @!UP0 UTMALDG.3D [UR8], [UR4], desc[UR16] ;  /* 0x00001008040085b4 */ /* 0x0003e20008011000 */
[----:B------:R1:W-:Y:S01]  /*52b0*/  @!P1 SYNCS.ARRIVE.TRANS64.RED.A0TR RZ, [UR21+0x38], R0 ;  /* 0x00003800ffff99a7 */ /* 0x0003e20008300415 */
[----:B------:R-:W-:Y:S01]  /*52c0*/  SYNCS.ARRIVE.TRANS64.RED.A1T0 RZ, [UR6], RZ ;  /* 0x000000ffffff79a7 */ /* 0x000fe20008100406 */
[----:B------:R-:W3:Y:S02]  /*52d0*/  SYNCS.PHASECHK.TRANS64.TRYWAIT P2, [UR21+0x60], R9 ;  /* 0x00006009ff0075a7 */ /* 0x000ee40008041115 */
[----:B-1-3--:R-:W-:Y:S05]  /*52e0*/  @!P2 BRA `(.L_x_93) ;  /* 0x000000440014a947 */ /* 0x00afea0003800000 */
.L_x_183:
        /* <DEDUP_REMOVED lines=9> */
[----:B------:R-:W-:Y:S01]  /*5380*/  VIADD R14, R14, 0x1 ;  /* 0x000000010e0e7836 */ /* 0x000fe20000000000 */
        /* <DEDUP_REMOVED lines=10> */
[----:B------:R-:W-:Y:S01]  /*5430*/  UMOV UR12, UR36 ;  /* 0x00000024000c7c82 */ /* 0x000fe20008000000 */
[----:B------:R-:W-:Y:S11]  /*5440*/  UPRMT UR6, UR47, 0x654, UR25 ;  /* 0x000006542f067896 */ /* 0x000ff60008000019 */
[----:B------:R1:W-:Y:S01]  /*5450*/  @!UP0 UTMALDG.3D [UR24], [UR4], desc[UR16] ;  /* 0x00001018040085b4 */ /* 0x0003e20008011000 */
[----:B------:R-:W-:Y:S05]  /*5460*/  VOTEU.ALL UP0, P1 ;  /* 0x0000000000ff7886 */ /* 0x000fea0000800000 */
[----:B------:R1:W-:Y:S01]  /*5470*/  @!UP0 UTMALDG.3D [UR8], [UR4], desc[UR16] ;  /* 0x00001008040085b4 */ /* 0x0003e20008011000 */
[----:B------:R1:W-:Y:S01]  /*5480*/  @!P1 SYNCS.ARRIVE.TRANS64.RED.A0TR RZ, [UR21+0x40], R0 ;  /* 0x00004000ffff99a7 */ /* 0x0003e20008300415 */
[----:B------:R-:W-:Y:S01]  /*5490*/  SYNCS.ARRIVE.TRANS64.RED.A1T0 RZ, [UR6], RZ ;  /* 0x000000ffffff79a7 */ /* 0x000fe20008100406 */
[----:B------:R-:W3:Y:S02]  /*54a0*/  SYNCS.PHASECHK.TRANS64.TRYWAIT P0, [UR21+0x68], R9 ;  /* 0x00006809ff0075a7 */ /* 0x000ee40008001115 */
[----:B-1-3--:R-:W-:Y:S05]  /*54b0*/  @!P0 BRA `(.L_x_94) ;  /* 0x0000004000b88947 */ /* 0x00afea0003800000 */
.L_x_185:
[----:B------:R-:W-:Y:S01]  /*54c0*/  UIADD3 UR28, UPT, UPT, UR14, UR63, URZ ;  /* 0x0000003f0e1c7290 */ /* 0x000fe2000fffe0ff */
[----:B------:R-:W-:Y:S01]  /*54d0*/  @!P1 IADD3 R6, P0, PT, R16, 0x580, RZ ;  /* 0x0000058010069810 */ /* 0x000fe20007f1e0ff */
[----:B------:R-:W-:Y:S01]  /*54e0*/  UPLOP3.LUT UP2, UPT, UPT, UPT, UPT, 0x80, 0x8 ;  /* 0x000000000008789c */ /* 0x000fe20003f4f070 */
[----:B------:R-:W-:Y:S01]  /*54f0*/  R2UR UR24, R52 ;  /* 0x00000000341872ca */ /* 0x000fe200000e0000 */
[----:B------:R-:W-:Y:S01]  /*5500*/  VOTEU.ALL UP0, P1 ;  /* 0x0000000000ff7886 */ /* 0x000fe20000800000 */
[----:B------:R-:W-:Y:S01]  /*5510*/  @!P1 R2UR UR5, R6 ;  /* 0x00000000060592ca */ /* 0x000fe200000e0000 */
[----:B-1----:R-:W-:Y:S01]  /*5520*/  @!P1 IMAD.X R0, RZ, RZ, R17, P0 ;  /* 0x000000ffff009224 */ /* 0x002fe200000e0611 */
[----:B------:R-:W-:Y:S01]  /*5530*/  UMOV UR6, 0x0 ;  /* 0x0000000000067882 */ /* 0x000fe20000000000 */
[----:B------:R-:W-:Y:S01]  /*5540*/  UMOV UR7, 0x10000000 ;  /* 0x1000000000077882 */ /* 0x000fe20000000000 */
[----:B------:R-:W-:Y:S01]  /*5550*/  @!UP0 UIADD3 UR18, UPT, UPT, UR42, 0x30, URZ ;  /* 0x000000302a128890 */ /* 0x000fe2000fffe0ff */
[----:B------:R-:W-:Y:S01]  /*5560*/  ISETP.NE.AND P0, PT, R14, 0x2, PT ;  /* 0x000000020e00780c */ /* 0x000fe20003f05270 */
[----:B------:R-:W-:Y:S01]  /*5570*/  @!UP0 UIADD3 UR16, UPT, UPT, UR21, 0x3200, URZ ;  /* 0x0000320015108890 */ /* 0x000fe2000fffe0ff */
[----:B------:R-:W-:Y:S01]  /*5580*/  @!P1 R2UR UR4, R0 ;  /* 0x00000000000492ca */ /* 0x000fe200000e0000 */
[----:B------:R-:W-:Y:S01]  /*5590*/  @!UP0 UIADD3 UR17, UPT, UPT, UR21, 0x48, URZ ;  /* 0x0000004815118890 */ /* 0x000fe2000fffe0ff */
[----:B------:R-:W-:Y:S01]  /*55a0*/  SEL R0, RZ, 0x1, P0 ;  /* 0x00000001ff007807 */ /* 0x000fe20000000000 */
[----:B------:R-:W-:Y:S01]  /*55b0*/  @!UP0 UIADD3 UR10, UPT, UPT, UR42, 0x70, URZ ;  /* 0x000000702a0a8890 */ /* 0x000fe2000fffe0ff */
[----:B------:R-:W-:Y:S01]  /*55c0*/  LOP3.LUT R15, R15, 0x1, RZ, 0x3c, !PT ;  /* 0x000000010f0f7812 */ /* 0x000fe200078e3cff */
[----:B------:R-:W-:Y:S01]  /*55d0*/  @!UP0 UIADD3 UR8, UPT, UPT, UR21, 0x3a00, URZ ;  /* 0x00003a0015088890 */ /* 0x000fe2000fffe0ff */
[----:B------:R-:W-:Y:S01]  /*55e0*/  IMAD.U32 R8, RZ, RZ, UR5 ;  /* 0x00000005ff087e24 */ /* 0x000fe2000f8e00ff */
[----:B------:R-:W-:Y:S01]  /*55f0*/  VOTEU.ALL UP0, P1 ;  /* 0x0000000000ff7886 */ /* 0x000fe20000800000 */
[----:B------:R-:W-:Y:S01]  /*5600*/  UMOV UR19, UR43 ;  /* 0x0000002b00137c82 */ /* 0x000fe20008000000 */
[----:B------:R-:W-:Y:S01]  /*5610*/  UMOV UR20, UR36 ;  /* 0x0000002400147c82 */ /* 0x000fe20008000000 */
[----:B------:R-:W-:Y:S01]  /*5620*/  UMOV UR11, UR43 ;  /* 0x0000002b000b7c82 */ /* 0x000fe20008000000 */
[----:B------:R-:W-:Y:S01]  /*5630*/  UMOV UR12, UR36 ;  /* 0x00000024000c7c82 */ /* 0x000fe20008000000 */
[----:B------:R-:W-:Y:S01]  /*5640*/  UMOV UR9, UR17 ;  /* 0x0000001100097c82 */ /* 0x000fe20008000000 */
[----:B------:R-:W-:Y:S01]  /*5650*/  IMAD.U32 R9, RZ, RZ, UR4 ;  /* 0x00000004ff097e24 */ /* 0x000fe2000f8e00ff */
[----:B------:R-:W-:Y:S01]  /*5660*/  @!P1 R2UR UR4, R8 ;  /* 0x00000000080492ca */ /* 0x000fe200000e0000 */
[----:B------:R-:W-:Y:S01]  /*5670*/  UMOV UR36, UR29 ;  /* 0x0000001d00247c82 */ /* 0x000fe20008000000 */
[----:B------:R-:W-:Y:S02]  /*5680*/  LOP3.LUT R13, R13, R0, RZ, 0x3c, !PT ;  /* 0x000000000d0d7212 */ /* 0x000fe400078e3cff */
[----:B------:R-:W-:Y:S02]  /*5690*/  @!P1 R2UR UR5, R9 ;  /* 0x00000000090592ca */ /* 0x000fe400000e0000 */
[----:B------:R-:W-:Y:S11]  /*56a0*/  SEL R14, R14, RZ, P0 ;  /* 0x000000ff0e0e7207 */ /* 0x000ff60000000000 */
[----:B------:R1:W-:Y:S01]  /*56b0*/  @!UP0 UTMALDG.3D [UR16], [UR4], desc[UR6] ;  /* 0x00000610040085b4 */ /* 0x0003e20008011000 */
[----:B------:R-:W-:Y:S05]  /*56c0*/  VOTEU.ALL UP0, P1 ;  /* 0x0000000000ff7886 */ /* 0x000fea0000800000 */
[----:B------:R3:W-:Y:S01]  /*56d0*/  @!UP0 UTMALDG.3D [UR8], [UR4], desc[UR6] ;  /* 0x00000608040085b4 */ /* 0x0007e20008011000 */
[----:B------:R3:W-:Y:S01]  /*56e0*/  @!P1 SYNCS.ARRIVE.TRANS64.RED.A0TR RZ, [UR21+0x48], R7 ;  /* 0x00004807ffff99a7 */ /* 0x0007e20008300415 */
[----:B------:R-:W-:Y:S01]  /*56f0*/  SYNCS.ARRIVE.TRANS64.RED.A1T0 RZ, [UR37], RZ ;  /* 0x000000ffffff79a7 */ /* 0x000fe20008100425 */
[----:B-1----:R-:W-:Y:S01]  /*5700*/  UIADD3 UR20, UPT, UPT, UR13, UR24, URZ ;  /* 0x000000180d147290 */ /* 0x002fe2000fffe0ff */
[----:B------:R-:W-:Y:S11]  /*5710*/  BRA.U UP1, `(.L_x_95) ;  /* 0xfffffff101047547 */ /* 0x000ff6000b83ffff */
[----:B------:R-:W-:-:S04]  /*5720*/  SHF.L.U32 R2, R15, 0x1f, RZ ;  /* 0x0000001f0f027819 */ /* 0x000fc800000006ff */
[----:B------:R-:W1:Y:S02]  /*5730*/  SYNCS.PHASECHK.TRANS64.TRYWAIT P0, [UR21+0x50], R2 ;  /* 0x00005002ff0075a7 */ /* 0x000e640008001115 */
[----:B-1----:R-:W-:Y:S05]  /*5740*/  @!P0 BRA `(.L_x_96) ;  /* 0x00000040002c8947 */ /* 0x002fea0003800000 */
.L_x_187:
[----:B------:R-:W4:Y:S02]  /*5750*/  SYNCS.PHASECHK.TRANS64.TRYWAIT P0, [UR21+0x58], R2 ;  /* 0x00005802ff0075a7 */ /* 0x000f240008001115 */
[----:B----4-:R-:W-:Y:S05]  /*5760*/  @!P0 BRA `(.L_x_97) ;  /* 0x00000040003c8947 */ /* 0x010fea0003800000 */
.L_x_189:
[----:B------:R-:W4:Y:S02]  /*5770*/  SYNCS.PHASECHK.TRANS64.TRYWAIT P0, [UR21+0x60], R2 ;  /* 0x00006002ff0075a7 */ /* 0x000f240008001115 */
[----:B----4-:R-:W-:Y:S05]  /*5780*/  @!P0 BRA `(.L_x_98) ;  /* 0x00000040004c8947 */ /* 0x010fea0003800000 */
.L_x_191:
[----:B-1----:R-:W-:-:S07]  /*5790*/  MOV R0, UR21 ;  /* 0x0000001500007c02 */ /* 0x002fce0008000f00 */
.L_x_99:
[----:B-1----:R-:W-:-:S04]  /*57a0*/  SHF.L.U32 R2, R15, 0x1f, RZ ;  /* 0x0000001f0f027819 */ /* 0x002fc800000006ff */
[----:B------:R1:W4:Y:S03]  /*57b0*/  SYNCS.PHASECHK.TRANS64.TRYWAIT P0, [R0+URZ+0x68], R2 ;  /* 0x00006802000075a7 */ /* 0x00032600080011ff */
[----:B----4-:R-:W-:Y:S05]  /*57c0*/  @!P0 NANOSLEEP.SYNCS 0x989680 ;  /* 0x009896800000895d */ /* 0x010fea0003900000 */
[----:B------:R-:W4:Y:S02]  /*57d0*/  @!P0 SYNCS.PHASECHK.TRANS64 P0, [R0+URZ+0x68], R2 ;  /* 0x00006802000085a7 */ /* 0x000f2400080010ff */
[----:B--234-:R-:W-:Y:S05]  /*57e0*/  @P0 EXIT ;  /* 0x000000000000094d */ /* 0x01cfea0003800000 */
[----:B------:R-:W-:Y:S05]  /*57f0*/  BRA `(.L_x_99) ;  /* 0xfffffffc00e87947 */ /* 0x000fea000383ffff */
.L_x_84:
[----:B------:R-:W-:-:S06]  /*5800*/  UISETP.GE.AND UP0, UPT, UR25, 0x4, UPT ;  /* 0x000000041900788c */ /* 0x000fcc000bf06270 */
[----:B------:R-:W-:-:S13]  /*5810*/  PLOP3.LUT P0, PT, PT, PT, UP0, 0x80, 0x8 ;  /* 0x000000000008781c */ /* 0x000fda0003f0f008 */
[----:B-1----:R-:W-:Y:S05]  /*5820*/  @!P0 EXIT ;  /* 0x000000000000894d */ /* 0x002fea0003800000 */
[----:B------:R-:W-:Y:S01]  /*5830*/  BAR.SYNC.DEFER_BLOCKING 0x6, 0xa0 ;  /* 0x0182800000007b1d */ /* 0x000fe20000010000 */
[----:B------:R-:W-:Y:S01]  /*5840*/  IMAD.SHL.U32 R49, R61, 0x10, RZ ;  /* 0x000000103d317824 */ /* 0x000fe200078e00ff */
[----:B------:R-:W-:Y:S01]  /*5850*/  CS2R R58, SRZ ;  /* 0x00000000003a7805 */ /* 0x000fe2000001ff00 */
[----:B------:R-:W-:Y:S02]  /*5860*/  IMAD.SHL.U32 R5, R51, 0x200, RZ ;  /* 0x0000020033057824 */ /* 0x000fe400078e00ff */
[----:B------:R-:W-:Y:S01]  /*5870*/  IMAD.U32 R23, R61, 0x10000, RZ ;  /* 0x000100003d177824 */ /* 0x000fe200078e00ff */
[----:B------:R-:W-:Y:S01]  /*5880*/  UMOV UR43, 0x400 ;  /* 0x00000400002b7882 */ /* 0x000fe20000000000 */
[----:B------:R-:W-:Y:S01]  /*5890*/  LOP3.LUT R48, R49, 0x5b0, RZ, 0xc0, !PT ;  /* 0x000005b031307812 */ /* 0x000fe200078ec0ff */
[----:B------:R-:W-:Y:S01]  /*58a0*/  ULEA UR43, UR47, UR43, 0x18 ;  /* 0x0000002b2f2b7291 */ /* 0x000fe2000f8ec0ff */
[----:B------:R-:W1:Y:S01]  /*58b0*/  LDC.64 R44, c[0x0][0x888] ;  /* 0x00022200ff2c7b82 */ /* 0x000e620000000a00 */
[----:B------:R-:W-:Y:S01]  /*58c0*/  IMAD.SHL.U32 R4, R61, 0x2, RZ ;  /* 0x000000023d047824 */ /* 0x000fe200078e00ff */
[----:B------:R-:W-:Y:S01]  /*58d0*/  LOP3.LUT R48, R48, 0x200, R5, 0xf8, !PT ;  /* 0x0000020030307812 */ /* 0x000fe200078ef805 */
[----:B------:R-:W-:Y:S01]  /*58e0*/  IMAD.SHL.U32 R5, R51, 0x200000, RZ ;  /* 0x0020000033057824 */ /* 0x000fe200078e00ff */
[C---:B------:R-:W-:Y:S01]  /*58f0*/  LOP3.LUT R6, R49.reuse, 0x40, RZ, 0xc0, !PT ;  /* 0x0000004031067812 */ /* 0x040fe200078ec0ff */
[----:B------:R-:W-:Y:S01]  /*5900*/  UIADD3 UR4, UPT, UPT, UR43, 0x200, URZ ;  /* 0x000002002b047890 */ /* 0x000fe2000fffe0ff */
[----:B------:R-:W-:Y:S01]  /*5910*/  LOP3.LUT P0, RZ, R49, 0x40, RZ, 0xc0, !PT ;  /* 0x0000004031ff7812 */ /* 0x000fe2000780c0ff */
[----:B------:R-:W-:Y:S01]  /*5920*/  IMAD.MOV.U32 R60, RZ, RZ, 0x1 ;  /* 0x00000001ff3c7424 */ /* 0x000fe200078e00ff */
[----:B------:R-:W2:Y:S01]  /*5930*/  LDC.64 R46, c[0x0][0x890] ;  /* 0x00022400ff2e7b82 */ /* 0x000ea20000000a00 */
[----:B------:R-:W-:Y:S01]  /*5940*/  LOP3.LUT R5, R5, 0x200000, RZ, 0xc0, !PT ;  /* 0x0020000005057812 */ /* 0x000fe200078ec0ff */
[----:B------:R-:W-:Y:S01]  /*5950*/  IMAD.MOV.U32 R22, RZ, RZ, RZ ;  /* 0x000000ffff167224 */ /* 0x000fe200078e00ff */
[----:B------:R-:W-:Y:S01]  /*5960*/  LOP3.LUT R4, R6, 0x8, R4, 0xf8, !PT ;  /* 0x0000000806047812 */ /* 0x000fe200078ef804 */
[----:B------:R-:W-:Y:S01]  /*5970*/  IMAD.MOV.U32 R56, RZ, RZ, RZ ;  /* 0x000000ffff387224 */ /* 0x000fe200078e00ff */
[----:B------:R-:W-:Y:S01]  /*5980*/  LOP3.LUT R23, R5, 0x400000, R23, 0xf8, !PT ;  /* 0x0040000005177812 */ /* 0x000fe200078ef817 */
[----:B------:R-:W-:Y:S01]  /*5990*/  IMAD.U32 R53, RZ, RZ, UR4 ;  /* 0x00000004ff357e24 */ /* 0x000fe2000f8e00ff */
[----:B------:R-:W3:Y:S01]  /*59a0*/  LDS R0, [UR43+0x130] ;  /* 0x0001302bff007984 */ /* 0x000ee20008000800 */
[----:B------:R-:W4:Y:S01]  /*59b0*/  LDC.64 R42, c[0x0][0x8b0] ;  /* 0x00022c00ff2a7b82 */ /* 0x000f220000000a00 */
[----:B------:R-:W-:Y:S01]  /*59c0*/  LOP3.LUT R48, R48, R4, RZ, 0xfc, !PT ;  /* 0x0000000430307212 */ /* 0x000fe200078efcff */
[----:B------:R-:W1:Y:S01]  /*59d0*/  LDCU UR60, c[0x0][0x370] ;  /* 0x00006e00ff3c77ac */ /* 0x000e620008000800 */
[----:B------:R-:W-:Y:S01]  /*59e0*/  LOP3.LUT R61, R61, 0x60, RZ, 0xc0, !PT ;  /* 0x000000603d3d7812 */ /* 0x000fe200078ec0ff */
[----:B------:R-:W1:Y:S04]  /*59f0*/  LDCU UR42, c[0x0][0xb0c] ;  /* 0x00016180ff2a77ac */ /* 0x000e680008000800 */
[----:B------:R-:W1:Y:S01]  /*5a00*/  LDC.64 R40, c[0x0][0x8a8] ;  /* 0x00022a00ff287b82 */ /* 0x000e620000000a00 */
[----:B------:R-:W1:Y:S01]  /*5a10*/  LDCU UR39, c[0x0][0xb30] ;  /* 0x00016600ff2777ac */ /* 0x000e620008000800 */
[----:B------:R-:W1:Y:S01]  /*5a20*/  LDCU.64 UR54, c[0x0][0x888] ;  /* 0x00011100ff3677ac */ /* 0x000e620008000a00 */
[----:B------:R-:W1:Y:S01]  /*5a30*/  LDCU.64 UR40, c[0x0][0xb28] ;  /* 0x00016500ff2877ac */ /* 0x000e620008000a00 */
[----:B------:R-:W1:Y:S01]  /*5a40*/  LDCU.128 UR56, c[0x0][0xb10] ;  /* 0x00016200ff3877ac */ /* 0x000e620008000c00 */
[----:B------:R-:W1:Y:S01]  /*5a50*/  LDCU UR53, c[0x0][0x374] ;  /* 0x00006e80ff3577ac */ /* 0x000e620008000800 */
[----:B------:R-:W-:Y:S01]  /*5a60*/  UMOV UR52, URZ ;  /* 0x000000ff00347c82 */ /* 0x000fe20008000000 */
[----:B------:R-:W-:Y:S01]  /*5a70*/  UMOV UR46, URZ ;  /* 0x000000ff002e7c82 */ /* 0x000fe20008000000 */
[----:B---3--:R-:W-:Y:S01]  /*5a80*/  IMAD.IADD R23, R0, 0x1, R23 ;  /* 0x0000000100177824 */ /* 0x008fe200078e0217 */
[----:B--2---:R-:W-:-:S07]  /*5a90*/  P2R R0, PR, RZ, 0x1 ;  /* 0x00000001ff007803 */ /* 0x004fce0000000000 */
.L_x_143:
[----:B------:R-:W-:Y:S02]  /*5aa0*/  LEA R3, R56, UR43, 0x3 ;  /* 0x0000002b38037c11 */ /* 0x000fe4000f8e18ff */
[----:B------:R-:W-:Y:S02]  /*5ab0*/  SHF.L.U32 R0, R58, 0x1f, RZ ;  /* 0x0000001f3a007819 */ /* 0x000fe400000006ff */
[----:B-1----:R-:W-:Y:S02]  /*5ac0*/  LEA R4, R56, UR43, 0x4 ;  /* 0x0000002b38047c11 */ /* 0x002fe4000f8e20ff */
[----:B------:R-:W2:Y:S02]  /*5ad0*/  SYNCS.PHASECHK.TRANS64.TRYWAIT P0, [R3+URZ+0x80], R0 ;  /* 0x00008000030075a7 */ /* 0x000ea400080011ff */
[----:B--2---:R-:W-:Y:S05]  /*5ae0*/  @!P0 BRA `(.L_x_100) ;  /* 0x0000003c008c8947 */ /* 0x004fea0003800000 */
.L_x_192:
[----:B------:R-:W3:Y:S01]  /*5af0*/  LDS.128 R4, [R4+0x110] ;  /* 0x0001100004047984 */ /* 0x000ee20000000c00 */
[----:B------:R-:W-:Y:S01]  /*5b00*/  UISETP.GE.AND UP0, UPT, UR45, 0x1, UPT ;  /* 0x000000012d00788c */ /* 0x000fe2000bf06270 */
[----:B------:R-:W-:Y:S01]  /*5b10*/  @!PT LDS RZ, [RZ] ;  /* 0x00000000fffff984 */ /* 0x000fe20000000800 */
[----:B------:R-:W-:Y:S01]  /*5b20*/  @!PT LDS RZ, [RZ] ;  /* 0x00000000fffff984 */ /* 0x000fe20000000800 */
[----:B------:R-:W-:Y:S01]  /*5b30*/  @!PT LDS RZ, [RZ] ;  /* 0x00000000fffff984 */ /* 0x000fe20000000800 */
[----:B------:R-:W-:Y:S01]  /*5b40*/  @!PT LDS RZ, [RZ] ;  /* 0x00000000fffff984 */ /* 0x000fe20000000800 */
[----:B------:R1:W-:Y:S06]  /*5b50*/  MEMBAR.ALL.CTA ;  /* 0x0000000000007992 */ /* 0x0003ec0000008000 */
[----:B-1----:R-:W1:Y:S01]  /*5b60*/  FENCE.VIEW.ASYNC.S ;  /* 0x00000000000073c6 */ /* 0x002e620000000000 */
[----:B---3--:R-:W-:Y:S11]  /*5b70*/  LOP3.LUT P0, RZ, R6, 0x1, RZ, 0xc0, !PT ;  /* 0x0000000106ff7812 */ /* 0x008ff6000780c0ff */
[----:B------:R-:W-:Y:S02]  /*5b80*/  @!UPT UIADD3 URZ, UPT, UPT, URZ, URZ, URZ ;  /* 0x000000fffffff290 */ /* 0x000fe4000fffe0ff */
[----:B-1----:R-:W-:Y:S01]  /*5b90*/  VOTEU.ANY UP1, P0 ;  /* 0x0000000000ff7886 */ /* 0x002fe20000020100 */
[----:B------:R-:W-:Y:S01]  /*5ba0*/  PLOP3.LUT P0, PT, PT, PT, UP1, 0x80, 0x8 ;  /* 0x000000000008781c */ /* 0x000fe20003f0f018 */
[----:B------:R-:W-:Y:S11]  /*5bb0*/  UP2UR UR62, UPR, URZ, 0x2 ;  /* 0x00000002ff3e7883 */ /* 0x000ff60008000000 */
[----:B------:R-:W-:Y:S01]  /*5bc0*/  @!UPT UIADD3 URZ, UPT, UPT, URZ, URZ, URZ ;  /* 0x000000fffffff290 */ /* 0x000fe2000fffe0ff */
[----:B--2---:R-:W-:Y:S02]  /*5bd0*/  @P0 SHF.R.U32.HI R0, RZ, 0x10, R5 ;  /* 0x00000010ff000819 */ /* 0x004fe40000011605 */
        /* <DEDUP_REMOVED lines=12> */
[----:B------:R-:W2:Y:S01]  /*5ca0*/  LDCU UR12, c[0x0][0xb20] ;  /* 0x00016400ff0c77ac */ /* 0x000ea20008000800 */
[----:B------:R-:W-:Y:S02]  /*5cb0*/  UIMAD.WIDE.U32 UR4, UR53, UR59, URZ ;  /* 0x0000003b350472a5 */ /* 0x000fe4000f8e00ff */
[----:B------:R-:W-:Y:S02]  /*5cc0*/  UIMAD.WIDE.U32 UR6, UR60, UR56, URZ ;  /* 0x000000383c0672a5 */ /* 0x000fe4000f8e00ff */
[----:B------:R-:W-:Y:S02]  /*5cd0*/  UISETP.NE.AND UP0, UPT, UR58, 0x1, UPT ;  /* 0x000000013a00788c */ /* 0x000fe4000bf05270 */
[----:B------:R-:W-:Y:S02]  /*5ce0*/  UIMAD.WIDE.U32 UR8, UR37, UR59, URZ ;  /* 0x0000003b250872a5 */ /* 0x000fe4000f8e00ff */
[----:B------:R-:W-:Y:S02]  /*5cf0*/  UIMAD.WIDE.U32 UR10, UR38, UR56, URZ ;  /* 0x00000038260a72a5 */ /* 0x000fe4000f8e00ff */
[----:B------:R-:W-:Y:S02]  /*5d00*/  UISETP.NE.AND UP1, UPT, UR42, 0x1, UPT ;  /* 0x000000012a00788c */ /* 0x000fe4000bf25270 */
[----:B------:R-:W-:Y:S01]  /*5d10*/  UISETP.NE.AND UP2, UPT, UR45, 0x1, UPT ;  /* 0x000000012d00788c */ /* 0x000fe2000bf45270 */
[----:B------:R-:W-:Y:S02]  /*5d20*/  UMOV UR4, UR5 ;  /* 0x0000000500047c82 */ /* 0x000fe40008000000 */
[----:B--2---:R-:W-:Y:S03]  /*5d30*/  USHF.R.U32.HI UR5, URZ, UR12, UR4 ;  /* 0x0000000cff057299 */ /* 0x004fe60008011604 */
[----:B------:R-:W-:Y:S02]  /*5d40*/  UMOV UR4, UR7 ;  /* 0x0000000700047c82 */ /* 0x000fe40008000000 */
[----:B------:R-:W-:Y:S02]  /*5d50*/  USHF.R.U32.HI UR7, URZ, UR57, UR4 ;  /* 0x00000039ff077299 */ /* 0x000fe40008011604 */
[----:B------:R-:W-:Y:S02]  /*5d60*/  USEL UR4, UR53, UR5, !UP0 ;  /* 0x0000000535047287 */ /* 0x000fe4000c000000 */
[----:B------:R-:W-:Y:S01]  /*5d70*/  USEL UR7, UR60, UR7, !UP1 ;  /* 0x000000073c077287 */ /* 0x000fe2000c800000 */
[----:B------:R-:W-:Y:S01]  /*5d80*/  UMOV UR5, UR9 ;  /* 0x0000000900057c82 */ /* 0x000fe20008000000 */
[----:B------:R-:W-:Y:S02]  /*5d90*/  UIMAD.WIDE.U32 UR8, UR4, UR40, URZ ;  /* 0x00000028040872a5 */ /* 0x000fe4000f8e00ff */
[----:B------:R-:W-:Y:S03]  /*5da0*/  USHF.R.U32.HI UR6, URZ, UR12, UR5 ;  /* 0x0000000cff067299 */ /* 0x000fe60008011605 */
[----:B------:R-:W-:Y:S01]  /*5db0*/  UMOV UR5, UR11 ;  /* 0x0000000b00057c82 */ /* 0x000fe20008000000 */
[----:B------:R-:W-:Y:S02]  /*5dc0*/  UIMAD.WIDE.U32 UR10, UR7, UR40, URZ ;  /* 0x00000028070a72a5 */ /* 0x000fe4000f8e00ff */
[----:B------:R-:W-:Y:S02]  /*5dd0*/  USHF.R.U32.HI UR12, URZ, UR57, UR5 ;  /* 0x00000039ff0c7299 */ /* 0x000fe40008011605 */
[----:B------:R-:W-:Y:S01]  /*5de0*/  USEL UR6, UR37, UR6, !UP0 ;  /* 0x0000000625067287 */ /* 0x000fe2000c000000 */
[----:B------:R-:W-:Y:S02]  /*5df0*/  UMOV UR5, UR9 ;  /* 0x0000000900057c82 */ /* 0x000fe40008000000 */
[----:B------:R-:W-:Y:S01]  /*5e00*/  UMOV UR10, UR11 ;  /* 0x0000000b000a7c82 */ /* 0x000fe20008000000 */
[----:B------:R-:W-:Y:S02]  /*5e10*/  @UP2 USHF.R.U32.HI UR4, URZ, UR41, UR5 ;  /* 0x00000029ff042299 */ /* 0x000fe40008011605 */
[----:B------:R-:W-:Y:S02]  /*5e20*/  @UP2 USHF.R.U32.HI UR7, URZ, UR41, UR10 ;  /* 0x00000029ff072299 */ /* 0x000fe4000801160a */
[----:B------:R-:W-:Y:S02]  /*5e30*/  UIMAD UR4, UR45, UR4, URZ ;  /* 0x000000042d0472a4 */ /* 0x000fe4000f8e02ff */
        /* <DEDUP_REMOVED lines=8> */
[----:B------:R-:W-:Y:S02]  /*5ec0*/  USEL UR11, UR6, UR4, !UP2 ;  /* 0x00000004060b7287 */ /* 0x000fe4000d000000 */
[----:B------:R-:W-:Y:S02]  /*5ed0*/  UIADD3 UR8, UPT, UPT, -UR5, URZ, URZ ;  /* 0x000000ff05087290 */ /* 0x000fe4000fffe1ff */
[----:B------:R-:W-:Y:S01]  /*5ee0*/  UIADD3 UR10, UPT, UPT, -UR11, URZ, URZ ;  /* 0x000000ff0b0a7290 */ /* 0x000fe2000fffe1ff */
[----:B------:R-:W-:Y:S01]  /*5ef0*/  @!UP0 UMOV UR4, UR9 ;  /* 0x0000000900048c82 */ /* 0x000fe20008000000 */
[----:B------:R-:W-:Y:S02]  /*5f00*/  UIADD3 UR9, UPT, UPT, -UR6, URZ, URZ ;  /* 0x000000ff06097290 */ /* 0x000fe4000fffe1ff */
[----:B------:R-:W-:Y:S02]  /*5f10*/  @!UP0 USHF.R.U32.HI UR4, URZ, UR41, UR4 ;  /* 0x00000029ff048299 */ /* 0x000fe40008011604 */
[----:B------:R-:W-:Y:S02]  /*5f20*/  UIMAD UR10, UR45, UR10, UR6 ;  /* 0x0000000a2d0a72a4 */ /* 0x000fe4000f8e0206 */
[----:B------:R-:W-:Y:S04]  /*5f30*/  @!UP0 USEL UR4, UR5, UR4, !UP2 ;  /* 0x0000000405048287 */ /* 0x000fe8000d000000 */
[----:B------:R-:W-:Y:S02]  /*5f40*/  @!UP0 UIMAD UR10, UR7, UR10, UR4 ;  /* 0x0000000a070a82a4 */ /* 0x000fe4000f8e0204 */
[----:B------:R-:W-:Y:S02]  /*5f50*/  @!UP0 UIADD3 UR11, UPT, UPT, UR11, -UR4, URZ ;  /* 0x800000040b0b8290 */ /* 0x000fe4000fffe0ff */
[----:B------:R-:W-:Y:S02]  /*5f60*/  UIMAD UR7, UR42, UR8, UR38 ;  /* 0x000000082a0772a4 */ /* 0x000fe4000f8e0226 */
[----:B------:R-:W-:Y:S02]  /*5f70*/  @!UP0 UIMAD UR6, UR11, UR45, UR5 ;  /* 0x0000002d0b0682a4 */ /* 0x000fe4000f8e0205 */
[----:B------:R-:W-:Y:S01]  /*5f80*/  UIMAD UR4, UR58, UR9, UR37 ;  /* 0x000000093a0472a4 */ /* 0x000fe2000f8e0225 */
[----:B------:R-:W-:Y:S02]  /*5f90*/  @!UP0 UMOV UR5, UR10 ;  /* 0x0000000a00058c82 */ /* 0x000fe40008000000 */
[----:B------:R-:W-:Y:S02]  /*5fa0*/  UIMAD UR38, UR5, UR42, UR7 ;  /* 0x0000002a052672a4 */ /* 0x000fe4000f8e0207 */
[----:B------:R-:W-:Y:S11]  /*5fb0*/  UIMAD UR37, UR6, UR58, UR4 ;  /* 0x0000003a062572a4 */ /* 0x000ff6000f8e0204 */
[----:B------:R-:W-:Y:S01]  /*5fc0*/  @!UPT UIADD3 URZ, UPT, UPT, URZ, URZ, URZ ;  /* 0x000000fffffff290 */ /* 0x000fe2000fffe0ff */
.L_x_101:
[----:B------:R-:W-:Y:S01]  /*5fd0*/  UISETP.NE.AND UP0, UPT, UR39, 0x1, UPT ;  /* 0x000000012700788c */ /* 0x000fe2000bf05270 */
[----:B------:R-:W-:Y:S01]  /*5fe0*/  LOP3.LUT P0, RZ, R53, 0x90, RZ, 0xc0, !PT ;  /* 0x0000009035ff7812 */ /* 0x000fe2000780c0ff */
[----:B------:R-:W-:Y:S01]  /*5ff0*/  USHF.L.U32 UR50, UR28, 0x6, URZ ;  /* 0x000000061c327899 */ /* 0x000fe200080006ff */
[----:B------:R-:W-:Y:S01]  /*6000*/  BSSY.RECONVERGENT B6, `(.L_x_102) ;  /* 0x0000034000067945 */ /* 0x000fe20003800200 */
[----:B------:R-:W-:Y:S01]  /*6010*/  USHF.L.U32 UR49, UR20, 0x7, URZ ;  /* 0x0000000714317899 */ /* 0x000fe200080006ff */
[----:B------:R-:W-:Y:S06]  /*6020*/  IADD3 R56, PT, PT, R56, 0x1, RZ ;  /* 0x0000000138387810 */ /* 0x000fec0007ffe0ff */
[----:B------:R-:W2:Y:S01]  /*6030*/  @!UP0 LDCU.128 UR12, c[0x0][0xb10] ;  /* 0x00016200ff0c87ac */ /* 0x000ea20008000c00 */
[----:B------:R-:W3:Y:S01]  /*6040*/  @!UP0 LDCU UR5, c[0x0][0xb0c] ;  /* 0x00016180ff0587ac */ /* 0x000ee20008000800 */
[----:B------:R-:W4:Y:S01]  /*6050*/  @!UP0 LDCU UR10, c[0x0][0xb20] ;  /* 0x00016400ff0a87ac */ /* 0x000f220008000800 */
[----:B--2---:R-:W-:Y:S02]  /*6060*/  UIMAD.WIDE.U32 UR8, UR38, UR12, URZ ;  /* 0x0000000c260872a5 */ /* 0x004fe4000f8e00ff */
[----:B------:R-:W-:Y:S02]  /*6070*/  UIMAD.WIDE.U32 UR6, UR37, UR15, URZ ;  /* 0x0000000f250672a5 */ /* 0x000fe4000f8e00ff */
[----:B------:R-:W-:Y:S03]  /*6080*/  @!UP0 UISETP.NE.AND UP1, UPT, UR14, 0x1, UPT ;  /* 0x000000010e00888c */ /* 0x000fe6000bf25270 */
[----:B------:R-:W-:Y:S01]  /*6090*/  @!UP0 UMOV UR4, UR9 ;  /* 0x0000000900048c82 */ /* 0x000fe20008000000 */
[----:B---3--:R-:W-:Y:S02]  /*60a0*/  @!UP0 UISETP.NE.AND UP2, UPT, UR5, 0x1, UPT ;  /* 0x000000010500888c */ /* 0x008fe4000bf45270 */
[----:B------:R-:W-:Y:S01]  /*60b0*/  @!UP0 USHF.R.U32.HI UR4, URZ, UR13, UR4 ;  /* 0x0000000dff048299 */ /* 0x000fe20008011604 */
[----:B------:R-:W-:Y:S02]  /*60c0*/  @!UP0 UMOV UR6, UR7 ;  /* 0x0000000700068c82 */ /* 0x000fe40008000000 */
[----:B----4-:R-:W-:Y:S02]  /*60d0*/  @!UP0 USHF.R.U32.HI UR6, URZ, UR10, UR6 ;  /* 0x0000000aff068299 */ /* 0x010fe40008011606 */
[----:B------:R-:W-:Y:S02]  /*60e0*/  @!UP0 USEL UR7, UR38, UR4, !UP2 ;  /* 0x0000000426078287 */ /* 0x000fe4000d000000 */
[----:B------:R-:W-:Y:S04]  /*60f0*/  @!UP0 USEL UR6, UR37, UR6, !UP1 ;  /* 0x0000000625068287 */ /* 0x000fe8000c800000 */
[----:B------:R-:W-:Y:S02]  /*6100*/  @!UP0 UIADD3 UR4, UPT, UPT, -UR7, UR6, URZ ;  /* 0x0000000607048290 */ /* 0x000fe4000fffe1ff */
[----:B------:R-:W-:Y:S02]  /*6110*/  @!UP0 UIADD3 UR6, UPT, UPT, UR7, -UR6, URZ ;  /* 0x8000000607068290 */ /* 0x000fe4000fffe0ff */
[----:B------:R-:W-:Y:S02]  /*6120*/  @!UP0 UIMAD UR38, UR4, UR5, UR38 ;  /* 0x00000005042682a4 */ /* 0x000fe4000f8e0226 */
[----:B------:R-:W-:Y:S01]  /*6130*/  @!UP0 UIMAD UR37, UR6, UR14, UR37 ;  /* 0x0000000e062582a4 */ /* 0x000fe2000f8e0225 */
[----:B------:R-:W-:Y:S11]  /*6140*/  @!P0 BRA `(.L_x_103) ;  /* 0x00000000007c8947 */ /* 0x000ff60003800000 */
[----:B------:R-:W2:Y:S01]  /*6150*/  LDCU.64 UR8, c[0x4][0x80] ;  /* 0x01001000ff0877ac */ /* 0x000ea20008000a00 */
[----:B------:R-:W-:Y:S01]  /*6160*/  MOV R2, 0x0 ;  /* 0x0000000000027802 */ /* 0x000fe20000000f00 */
[----:B------:R-:W-:Y:S02]  /*6170*/  HFMA2 R12, -RZ, RZ, 0, 5.9604644775390625e-08 ;  /* 0x00000001ff0c7431 */ /* 0x000fe400000001ff */
[----:B------:R-:W-:Y:S01]  /*6180*/  IMAD.MOV.U32 R8, RZ, RZ, 0x70 ;  /* 0x00000070ff087424 */ /* 0x000fe200078e00ff */
[----:B------:R3:W4:Y:S01]  /*6190*/  LDC.64 R14, c[0x4][R2] ;  /* 0x01000000020e7b82 */ /* 0x0007220000000a00 */
[----:B------:R-:W1:Y:S01]  /*61a0*/  LDCU.64 UR6, c[0x4][0x88] ;  /* 0x01001100ff0677ac */ /* 0x000e620008000a00 */
[----:B------:R-:W-:Y:S01]  /*61b0*/  IMAD.MOV.U32 R13, RZ, RZ, RZ ;  /* 0x000000ffff0d7224 */ /* 0x000fe200078e00ff */
[----:B------:R-:W1:Y:S01]  /*61c0*/  LDCU.64 UR4, c[0x4][0x8] ;  /* 0x01000100ff0477ac */ /* 0x000e620008000a00 */
[----:B--2---:R-:W-:Y:S01]  /*61d0*/  MOV R5, UR9 ;  /* 0x0000000900057c02 */ /* 0x004fe20008000f00 */
[----:B------:R-:W-:Y:S01]  /*61e0*/  IMAD.U32 R4, RZ, RZ, UR8 ;  /* 0x00000008ff047e24 */ /* 0x000fe2000f8e00ff */
[----:B-1----:R-:W-:Y:S01]  /*61f0*/  MOV R7, UR7 ;  /* 0x0000000700077c02 */ /* 0x002fe20008000f00 */
[----:B------:R-:W-:Y:S01]  /*6200*/  IMAD.U32 R6, RZ, RZ, UR6 ;  /* 0x00000006ff067e24 */ /* 0x000fe2000f8e00ff */
[----:B------:R-:W-:Y:S01]  /*6210*/  MOV R11, UR5 ;  /* 0x00000005000b7c02 */ /* 0x000fe20008000f00 */
[----:B------:R-:W-:Y:S02]  /*6220*/  IMAD.U32 R10, RZ, RZ, UR4 ;  /* 0x00000004ff0a7e24 */ /* 0x000fe4000f8e00ff */
[----:B------:R-:W-:Y:S07]  /*6230*/  LEPC R20, `(.L_x_104) ;  /* 0x000000001014794e */ /* 0x000fee0000000000 */
[----:B---345:R-:W-:Y:S05]  /*6240*/  CALL.ABS.NOINC R14 ;  /* 0x000000000e007343 */ /* 0x038fea0003c00000 */
.L_x_104:
[----:B------:R-:W1:Y:S01]  /*6250*/  LDCU.64 UR8, c[0x4][0x80] ;  /* 0x01001000ff0877ac */ /* 0x000e620008000a00 */
[----:B------:R-:W2:Y:S01]  /*6260*/  LDC.64 R2, c[0x4][R2] ;  /* 0x0100000002027b82 */ /* 0x000ea20000000a00 */
[----:B------:R-:W-:Y:S02]  /*6270*/  HFMA2 R12, -RZ, RZ, 0, 5.9604644775390625e-08 ;  /* 0x00000001ff0c7431 */ /* 0x000fe400000001ff */
[----:B------:R-:W-:Y:S02]  /*6280*/  IMAD.MOV.U32 R8, RZ, RZ, 0x70 ;  /* 0x00000070ff087424 */ /* 0x000fe400078e00ff */
[----:B------:R-:W-:Y:S01]  /*6290*/  IMAD.MOV.U32 R13, RZ, RZ, RZ ;  /* 0x000000ffff0d7224 */ /* 0x000fe200078e00ff */
[----:B------:R-:W3:Y:S01]  /*62a0*/  LDCU.64 UR6, c[0x4][0x88] ;  /* 0x01001100ff0677ac */ /* 0x000ee20008000a00 */
[----:B------:R-:W4:Y:S01]  /*62b0*/  LDCU.64 UR4, c[0x4][0x8] ;  /* 0x01000100ff0477ac */ /* 0x000f220008000a00 */
[----:B-1----:R-:W-:Y:S02]  /*62c0*/  MOV R4, UR8 ;  /* 0x0000000800047c02 */ /* 0x002fe40008000f00 */
[----:B------:R-:W-:Y:S02]  /*62d0*/  MOV R5, UR9 ;  /* 0x0000000900057c02 */ /* 0x000fe40008000f00 */
[----:B---3--:R-:W-:Y:S01]  /*62e0*/  MOV R7, UR7 ;  /* 0x0000000700077c02 */ /* 0x008fe20008000f00 */
[----:B------:R-:W-:Y:S01]  /*62f0*/  IMAD.U32 R6, RZ, RZ, UR6 ;  /* 0x00000006ff067e24 */ /* 0x000fe2000f8e00ff */
[----:B----4-:R-:W-:Y:S01]  /*6300*/  MOV R11, UR5 ;  /* 0x00000005000b7c02 */ /* 0x010fe20008000f00 */
[----:B------:R-:W-:Y:S02]  /*6310*/  IMAD.U32 R10, RZ, RZ, UR4 ;  /* 0x00000004ff0a7e24 */ /* 0x000fe4000f8e00ff */
[----:B------:R-:W-:Y:S07]  /*6320*/  LEPC R20, `(.L_x_103) ;  /* 0x000000001014794e */ /* 0x000fee0000000000 */
[----:B--2---:R-:W-:Y:S05]  /*6330*/  CALL.ABS.NOINC R2 ;  /* 0x0000000002007343 */ /* 0x004fea0003c00000 */
.L_x_103:
[----:B------:R-:W-:Y:S05]  /*6340*/  BSYNC.RECONVERGENT B6 ;  /* 0x0000000000067941 */ /* 0x000fea0003800200 */
.L_x_102:
[----:B------:R-:W-:Y:S02]  /*6350*/  ISETP.NE.U32.AND P0, PT, RZ, UR54, PT ;  /* 0x00000036ff007c0c */ /* 0x000fe4000bf05070 */
[C---:B------:R-:W-:Y:S02]  /*6360*/  ISETP.NE.U32.AND P1, PT, R46.reuse, RZ, PT ;  /* 0x000000ff2e00720c */ /* 0x040fe40003f25070 */
[----:B------:R-:W-:Y:S02]  /*6370*/  ISETP.NE.U32.AND P4, PT, R46, RZ, PT ;  /* 0x000000ff2e00720c */ /* 0x000fe40003f85070 */
[----:B------:R-:W-:Y:S02]  /*6380*/  ISETP.NE.AND.EX P0, PT, RZ, UR55, PT, P0 ;  /* 0x00000037ff007c0c */ /* 0x000fe4000bf05300 */
[C---:B------:R-:W-:Y:S02]  /*6390*/  ISETP.NE.AND.EX P1, PT, R47.reuse, RZ, PT, P1 ;  /* 0x000000ff2f00720c */ /* 0x040fe40003f25310 */
[----:B------:R-:W-:Y:S02]  /*63a0*/  ISETP.NE.AND.EX P4, PT, R47, RZ, P0, P4 ;  /* 0x000000ff2f00720c */ /* 0x000fe40000785340 */
[----:B------:R-:W-:Y:S02]  /*63b0*/  ISETP.NE.U32.AND P5, PT, R42, RZ, PT ;  /* 0x000000ff2a00720c */ /* 0x000fe40003fa5070 */
[----:B------:R-:W-:Y:S02]  /*63c0*/  ISETP.NE.U32.AND P3, PT, RZ, UR54, PT ;  /* 0x00000036ff007c0c */ /* 0x000fe4000bf65070 */
[----:B------:R-:W-:Y:S02]  /*63d0*/  PLOP3.LUT P2, PT, PT, PT, PT, 0x8, 0x80 ;  /* 0x000000000080781c */ /* 0x000fe40003f4e170 */
[----:B------:R-:W-:Y:S02]  /*63e0*/  ISETP.NE.AND.EX P5, PT, R43, RZ, PT, P5 ;  /* 0x000000ff2b00720c */ /* 0x000fe40003fa5350 */
[----:B------:R-:W-:Y:S03]  /*63f0*/  ISETP.NE.AND.EX P3, PT, RZ, UR55, PT, P3 ;  /* 0x00000037ff007c0c */ /* 0x000fe6000bf65330 */
[----:B------:R-:W-:Y:S01]  /*6400*/  @!P4 PLOP3.LUT P2, PT, P1, PT, PT, 0x80, 0x8 ;  /* 0x000000000008c81c */ /* 0x000fe20000f4f070 */
[----:B------:R-:W-:Y:S01]  /*6410*/  @!UPT UIADD3 URZ, UPT, UPT, URZ, URZ, URZ ;  /* 0x000000fffffff290 */ /* 0x000fe2000fffe0ff */
[----:B------:R-:W-:Y:S11]  /*6420*/  @!P1 BRA `(.L_x_105) ;  /* 0x0000000000309947 */ /* 0x000ff60003800000 */
[----:B------:R-:W-:Y:S01]  /*6430*/  ISETP.NE.U32.AND P0, PT, R44, RZ, PT ;  /* 0x000000ff2c00720c */ /* 0x000fe20003f05070 */
[----:B------:R-:W2:Y:S01]  /*6440*/  LDCU.64 UR4, c[0x0][0x358] ;  /* 0x00006b00ff0477ac */ /* 0x000ea20008000a00 */
[----:B------:R-:W-:Y:S02]  /*6450*/  IMAD.MOV.U32 R50, RZ, RZ, 0x1 ;  /* 0x00000001ff327424 */ /* 0x000fe400078e00ff */
[----:B------:R-:W-:Y:S11]  /*6460*/  ISETP.NE.AND.EX P0, PT, R45, RZ, PT, P0 ;  /* 0x000000ff2d00720c */ /* 0x000ff60003f05300 */
[----:B------:R-:W-:Y:S02]  /*6470*/  @!UPT UIADD3 URZ, UPT, UPT, URZ, URZ, URZ ;  /* 0x000000fffffff290 */ /* 0x000fe4000fffe0ff */
[----:B------:R-:W3:Y:S01]  /*6480*/  @P0 LDC.64 R2, c[0x0][0x888] ;  /* 0x00022200ff020b82 */ /* 0x000ee20000000a00 */
[----:B-1----:R-:W-:Y:S04]  /*6490*/  @P0 IMAD R0, R46, UR36, RZ ;  /* 0x000000242e000c24 */ /* 0x002fe8000f8e02ff */
[----:B---3--:R-:W-:Y:S04]  /*64a0*/  @P0 IMAD.WIDE R2, R0, 0x4, R2 ;  /* 0x0000000400020825 */ /* 0x008fe800078e0202 */
[----:B------:R-:W-:Y:S01]  /*64b0*/  HFMA2 R0, -RZ, RZ, 0, 5.9604644775390625e-08 ;  /* 0x00000001ff007431 */ /* 0x000fe200000001ff */
[----:B--2--5:R2:W5:Y:S04]  /*64c0*/  @P0 LDG.E R27, desc[UR4][R2.64] ;  /* 0x00000004021b0981 */ /* 0x024568000c1e1900 */
[----:B------:R-:W-:Y:S01]  /*64d0*/  @!P0 PRMT R50, R0, 0x7610, R50 ;  /* 0x0000761000328816 */ /* 0x000fe20000000032 */
[----:B--2---:R-:W3:Y:S06]  /*64e0*/  @!P0 LDC R27, c[0x0][0x880] ;  /* 0x00022000ff1b8b82 */ /* 0x004eec0000000800 */
.L_x_105:
[----:B------:R-:W-:Y:S05]  /*64f0*/  @!P5 BRA `(.L_x_106) ;  /* 0x000000000024d947 */ /* 0x000fea0003800000 */
[----:B------:R-:W-:Y:S01]  /*6500*/  ISETP.NE.U32.AND P0, PT, R40, RZ, PT ;  /* 0x000000ff2800720c */ /* 0x000fe20003f05070 */
[----:B------:R-:W2:Y:S03]  /*6510*/  LDCU.64 UR4, c[0x0][0x358] ;  /* 0x00006b00ff0477ac */ /* 0x000ea60008000a00 */
[----:B------:R-:W-:Y:S11]  /*6520*/  ISETP.NE.AND.EX P0, PT, R41, RZ, PT, P0 ;  /* 0x000000ff2900720c */ /* 0x000ff60003f05300 */
[----:B------:R-:W-:Y:S02]  /*6530*/  @!UPT UIADD3 URZ, UPT, UPT, URZ, URZ, URZ ;  /* 0x000000fffffff290 */ /* 0x000fe4000fffe0ff */
[----:B------:R-:W4:Y:S01]  /*6540*/  @P0 LDC.64 R2, c[0x0][0x8a8] ;  /* 0x00022a00ff020b82 */ /* 0x000f220000000a00 */
[----:B-1----:R-:W-:Y:S04]  /*6550*/  @P0 IMAD R0, R42, UR36, RZ ;  /* 0x000000242a000c24 */ /* 0x002fe8000f8e02ff */
[----:B----4-:R-:W-:Y:S05]  /*6560*/  @P0 IMAD.WIDE R2, R0, 0x4, R2 ;  /* 0x0000000400020825 */ /* 0x010fea00078e0202 */
[----:B--2--5:R2:W5:Y:S02]  /*6570*/  @P0 LDG.E R24, desc[UR4][R2.64] ;  /* 0x0000000402180981 */ /* 0x024564000c1e1900 */
[----:B--2---:R-:W4:Y:S02]  /*6580*/  @!P0 LDC R24, c[0x0][0x8a0] ;  /* 0x00022800ff188b82 */ /* 0x004f240000000800 */
.L_x_106:
[----:B---3-5:R-:W-:Y:S01]  /*6590*/  FSETP.NEU.AND P0, PT, R27, RZ, PT ;  /* 0x000000ff1b00720b */ /* 0x028fe20003f0d000 */
[----:B------:R-:W-:Y:S01]  /*65a0*/  IMAD.SHL.U32 R57, R48, 0x2, RZ ;  /* 0x0000000230397824 */ /* 0x000fe200078e00ff */
[----:B------:R-:W-:Y:S01]  /*65b0*/  SEL R3, RZ, 0xffffffff, P3 ;  /* 0xffffffffff037807 */ /* 0x000fe20001800000 */
[----:B------:R-:W-:Y:S01]  /*65c0*/  BSSY B1, `(.L_x_107) ;  /* 0x0000033000017945 */ /* 0x000fe20003800000 */
[----:B------:R-:W-:Y:S01]  /*65d0*/  @!P4 LOP3.LUT P3, RZ, R50, 0xff, RZ, 0xc0, !PT ;  /* 0x000000ff32ffc812 */ /* 0x000fe2000786c0ff */
[----:B------:R-:W-:Y:S01]  /*65e0*/  IMAD.MOV.U32 R64, RZ, RZ, 0x1 ;  /* 0x00000001ff407424 */ /* 0x000fe200078e00ff */
[----:B-1----:R-:W-:Y:S01]  /*65f0*/  @!P4 SEL R0, RZ, 0xffffffff, P0 ;  /* 0xffffffffff00c807 */ /* 0x002fe20000000000 */
[----:B------:R-:W-:Y:S01]  /*6600*/  IMAD R25, R22, 0x40, R23 ;  /* 0x0000004016197824 */ /* 0x000fe200078e0217 */
[----:B------:R-:W-:Y:S01]  /*6610*/  LOP3.LUT R60, R60, 0x1, RZ, 0x3c, !PT ;  /* 0x000000013c3c7812 */ /* 0x000fe200078e3cff */
[----:B------:R-:W-:Y:S01]  /*6620*/  IMAD.MOV.U32 R26, RZ, RZ, RZ ;  /* 0x000000ffff1a7224 */ /* 0x000fe200078e00ff */
[----:B------:R-:W-:Y:S02]  /*6630*/  @P2 SEL R0, R3, R0, !P3 ;  /* 0x0000000003002207 */ /* 0x000fe40005800000 */
[----:B------:R-:W-:Y:S02]  /*6640*/  CS2R R38, SRZ ;  /* 0x0000000000267805 */ /* 0x000fe4000001ff00 */
[----:B------:R-:W-:Y:S02]  /*6650*/  LEA R54, R22, UR43, 0x3 ;  /* 0x0000002b16367c11 */ /* 0x000fe4000f8e18ff */
[----:B------:R-:W-:Y:S02]  /*6660*/  CS2R R36, SRZ ;  /* 0x0000000000247805 */ /* 0x000fe4000001ff00 */
[----:B------:R-:W-:Y:S02]  /*6670*/  @!P4 LOP3.LUT R0, R0, 0x1, RZ, 0xc0, !PT ;  /* 0x000000010000c812 */ /* 0x000fe400078ec0ff */
[----:B------:R-:W-:Y:S02]  /*6680*/  CS2R R30, SRZ ;  /* 0x00000000001e7805 */ /* 0x000fe4000001ff00 */
[----:B------:R-:W-:Y:S02]  /*6690*/  SEL R2, RZ, 0xffffffff, P0 ;  /* 0xffffffffff027807 */ /* 0x000fe40000000000 */
[----:B------:R-:W-:Y:S02]  /*66a0*/  CS2R R28, SRZ ;  /* 0x00000000001c7805 */ /* 0x000fe4000001ff00 */
[----:B------:R-:W-:Y:S01]  /*66b0*/  ISETP.NE.U32.OR P6, PT, R0, 0x1, P4 ;  /* 0x000000010000780c */ /* 0x000fe200027c5470 */
[----:B------:R-:W-:Y:S01]  /*66c0*/  VIADD R63, R57, UR43 ;  /* 0x0000002b393f7c36 */ /* 0x000fe20008000000 */
[----:B------:R-:W-:Y:S02]  /*66d0*/  LOP3.LUT P4, R55, R50, 0xff, RZ, 0xc0, !PT ;  /* 0x000000ff32377812 */ /* 0x000fe4000788c0ff */
[----:B------:R-:W-:Y:S02]  /*66e0*/  P2R R62, PR, RZ, 0x40 ;  /* 0x00000040ff3e7803 */ /* 0x000fe40000000000 */
[----:B------:R-:W-:Y:S04]  /*66f0*/  @P1 SEL R2, R3, R2, !P4 ;  /* 0x0000000203021207 */ /* 0x000fe80006000000 */
[----:B------:R-:W-:Y:S03]  /*6700*/  LOP3.LUT R2, R2, 0x1, RZ, 0xc0, !PT ;  /* 0x0000000102027812 */ /* 0x000fe600078ec0ff */
[----:B------:R-:W-:Y:S02]  /*6710*/  @P6 SHF.L.U32 R0, R60, 0x1f, RZ ;  /* 0x0000001f3c006819 */ /* 0x000fe400000006ff */
[----:B------:R-:W-:Y:S02]  /*6720*/  ISETP.NE.U32.AND P5, PT, R2, 0x1, PT ;  /* 0x000000010200780c */ /* 0x000fe40003fa5070 */
[----:B------:R1:W2:Y:S02]  /*6730*/  @P6 SYNCS.PHASECHK.TRANS64.TRYWAIT P3, [UR43+0x30], R0 ;  /* 0x00003000ff0065a7 */ /* 0x0002a4000806112b */
[----:B------:R-:W-:Y:S02]  /*6740*/  P2R R65, PR, RZ, 0x20 ;  /* 0x00000020ff417803 */ /* 0x000fe40000000000 */
[----:B-1----:R-:W-:Y:S04]  /*6750*/  SHF.L.U32 R0, R59, 0x1f, RZ ;  /* 0x0000001f3b007819 */ /* 0x002fe800000006ff */
[----:B------:R1:W3:Y:S01]  /*6760*/  SYNCS.PHASECHK.TRANS64.TRYWAIT P2, [R54+URZ+0xa0], R0 ;  /* 0x0000a000360075a7 */ /* 0x0002e200080411ff */
[----:B--2---:R-:W-:Y:S01]  /*6770*/  @P6 SEL R64, RZ, 0x1, !P3 ;  /* 0x00000001ff406807 */ /* 0x004fe20005800000 */
[----:B-1----:R-:W-:Y:S06]  /*6780*/  @!P6 BRA `(.L_x_108) ;  /* 0x000000000058e947 */ /* 0x002fec0003800000 */
[----:B------:R-:W-:Y:S01]  /*6790*/  VIADD R2, R63, 0x200 ;  /* 0x000002003f027836 */ /* 0x000fe20000000000 */
[----:B------:R-:W-:Y:S01]  /*67a0*/  LOP3.LUT P6, RZ, R49, 0x40, RZ, 0xc0, !PT ;  /* 0x0000004031ff7812 */ /* 0x000fe200078cc0ff */
[----:B------:R-:W-:Y:S01]  /*67b0*/  BSSY B0, `(.L_x_109) ;  /* 0x000000e000007945 */ /* 0x000fe20003800000 */
[----:B------:R-:W-:Y:S01]  /*67c0*/  ISETP.NE.AND P1, PT, R64, RZ, PT ;  /* 0x000000ff4000720c */ /* 0x000fe20003f25270 */
[----:B------:R-:W-:Y:S01]  /*67d0*/  @P5 VIADD R4, R63, 0x210 ;  /* 0x000002103f045836 */ /* 0x000fe20000000000 */
[----:B------:R-:W-:Y:S01]  /*67e0*/  PLOP3.LUT P0, PT, PT, PT, PT, 0x8, 0x80 ;  /* 0x000000000080781c */ /* 0x000fe20003f0e170 */
[----:B------:R-:W-:Y:S01]  /*67f0*/  IMAD.MOV.U32 R39, RZ, RZ, RZ ;  /* 0x000000ffff277224 */ /* 0x000fe200078e00ff */
[----:B------:R-:W-:Y:S02]  /*6800*/  @P5 PLOP3.LUT P0, PT, P6, PT, PT, 0x80, 0x8 ;  /* 0x000000000008581c */ /* 0x000fe4000370f070 */
[----:B------:R-:W-:Y:S02]  /*6810*/  CS2R R36, SRZ ;  /* 0x0000000000247805 */ /* 0x000fe4000001ff00 */
[----:B------:R-:W-:Y:S02]  /*6820*/  CS2R R30, SRZ ;  /* 0x00000000001e7805 */ /* 0x000fe4000001ff00 */
[----:B------:R-:W-:Y:S07]  /*6830*/  CS2R R28, SRZ ;  /* 0x00000000001c7805 */ /* 0x000fee000001ff00 */
[----:B------:R-:W-:Y:S01]  /*6840*/  @P0 VIADD R4, R2, 0xfffffff0 ;  /* 0xfffffff002040836 */ /* 0x000fe20000000000 */
[----:B------:R-:W-:Y:S06]  /*6850*/  @P1 BRA `(.L_x_110) ;  /* 0x00000000000c1947 */ /* 0x000fec0003800000 */
[----:B------:R-:W-:Y:S04]  /*6860*/  SHF.L.U32 R3, R60, 0x1f, RZ ;  /* 0x0000001f3c037819 */ /* 0x000fe800000006ff */
[----:B------:R-:W1:Y:S02]  /*6870*/  SYNCS.PHASECHK.TRANS64.TRYWAIT P0, [UR43+0x30], R3 ;  /* 0x00003003ff0075a7 */ /* 0x000e64000800112b */
[----:B-1----:R-:W-:Y:S05]  /*6880*/  @!P0 BRA `(.L_x_111) ;  /* 0x0000003000388947 */ /* 0x002fea0003800000 */
.L_x_110:
[----:B------:R-:W-:Y:S05]  /*6890*/  BSYNC B0 ;  /* 0x0000000000007941 */ /* 0x000fea0003800000 */
.L_x_109:
[----:B------:R-:W-:Y:S01]  /*68a0*/  ISETP.NE.AND P0, PT, R65, RZ, PT ;  /* 0x000000ff4100720c */ /* 0x000fe20003f05270 */
[----:B------:R-:W-:Y:S11]  /*68b0*/  HFMA2 R26, -RZ, RZ, 0, 5.9604644775390625e-08 ;  /* 0x00000001ff1a7431 */ /* 0x000ff600000001ff */
[----:B------:R-:W-:Y:S01]  /*68c0*/  @!UPT UIADD3 URZ, UPT, UPT, URZ, URZ, URZ ;  /* 0x000000fffffff290 */ /* 0x000fe2000fffe0ff */
[----:B------:R2:W1:Y:S04]  /*68d0*/  @P0 LDS.128 R36, [R4] ;  /* 0x0000000004240984 */ /* 0x0004680000000c00 */
[----:B------:R2:W1:Y:S02]  /*68e0*/  @P0 LDS.128 R28, [R57+UR43+0x200] ;  /* 0x0002002b391c0984 */ /* 0x0004640008000c00 */
.L_x_108:
[----:B------:R-:W-:Y:S05]  /*68f0*/  BSYNC B1 ;  /* 0x0000000000017941 */ /* 0x000fea0003800000 */
.L_x_107:
[----:B-1----:R-:W-:Y:S04]  /*6900*/  SHF.R.U32.HI R2, RZ, 0x15, R25 ;  /* 0x00000015ff027819 */ /* 0x002fe80000011619 */
[----:B------:R-:W-:Y:S01]  /*6910*/  LOP3.LUT P0, RZ, R2, 0x3, R51, 0x48, !PT ;  /* 0x0000000302ff7812 */ /* 0x000fe20007804833 */
[----:B------:R-:W-:Y:S01]  /*6920*/  @!UPT UIADD3 URZ, UPT, UPT, URZ, URZ, URZ ;  /* 0x000000fffffff290 */ /* 0x000fe2000fffe0ff */
[----:B---3--:R-:W-:Y:S11]  /*6930*/  @P2 BRA `(.L_x_112) ;  /* 0x0000000000082947 */ /* 0x008ff60003800000 */
[----:B------:R-:W1:Y:S02]  /*6940*/  SYNCS.PHASECHK.TRANS64.TRYWAIT P1, [R54+URZ+0xa0], R0 ;  /* 0x0000a000360075a7 */ /* 0x000e6400080211ff */
[----:B-1----:R-:W-:Y:S05]  /*6950*/  @!P1 BRA `(.L_x_113) ;  /* 0x00000030001c9947 */ /* 0x002fea0003800000 */
.L_x_112:
[----:B------:R-:W-:Y:S05]  /*6960*/  @!P0 BRA `(.L_x_114) ;  /* 0x0000000000408947 */ /* 0x000fea0003800000 */
[----:B------:R-:W3:Y:S01]  /*6970*/  LDCU.64 UR8, c[0x4][0x70] ;  /* 0x01000e00ff0877ac */ /* 0x000ee20008000a00 */
[----:B------:R-:W-:Y:S01]  /*6980*/  MOV R3, 0x0 ;  /* 0x0000000000037802 */ /* 0x000fe20000000f00 */
[----:B------:R-:W-:Y:S02]  /*6990*/  HFMA2 R12, -RZ, RZ, 0, 5.9604644775390625e-08 ;  /* 0x00000001ff0c7431 */ /* 0x000fe400000001ff */
[----:B------:R-:W-:Y:S02]  /*69a0*/  IMAD.MOV.U32 R8, RZ, RZ, 0x192 ;  /* 0x00000192ff087424 */ /* 0x000fe400078e00ff */
[----:B------:R-:W-:Y:S01]  /*69b0*/  IMAD.MOV.U32 R13, RZ, RZ, RZ ;  /* 0x000000ffff0d7224 */ /* 0x000fe200078e00ff */
[----:B------:R-:W5:Y:S01]  /*69c0*/  LDCU.64 UR6, c[0x4][0x78] ;  /* 0x01000f00ff0677ac */ /* 0x000f620008000a00 */
[----:B------:R-:W1:Y:S01]  /*69d0*/  LDC.64 R2, c[0x4][R3] ;  /* 0x0100000003027b82 */ /* 0x000e620000000a00 */
[----:B------:R-:W4:Y:S01]  /*69e0*/  LDCU.64 UR4, c[0x4][0x10] ;  /* 0x01000200ff0477ac */ /* 0x000f220008000a00 */
[----:B---3--:R-:W-:Y:S01]  /*69f0*/  MOV R5, UR9 ;  /* 0x0000000900057c02 */ /* 0x008fe20008000f00 */
[----:B--2---:R-:W-:Y:S01]  /*6a00*/  IMAD.U32 R4, RZ, RZ, UR8 ;  /* 0x00000008ff047e24 */ /* 0x004fe2000f8e00ff */
[----:B-----5:R-:W-:Y:S01]  /*6a10*/  MOV R7, UR7 ;  /* 0x0000000700077c02 */ /* 0x020fe20008000f00 */
[----:B------:R-:W-:Y:S01]  /*6a20*/  IMAD.U32 R6, RZ, RZ, UR6 ;  /* 0x00000006ff067e24 */ /* 0x000fe2000f8e00ff */
[----:B----4-:R-:W-:Y:S01]  /*6a30*/  MOV R11, UR5 ;  /* 0x00000005000b7c02 */ /* 0x010fe20008000f00 */
[----:B------:R-:W-:Y:S02]  /*6a40*/  IMAD.U32 R10, RZ, RZ, UR4 ;  /* 0x00000004ff0a7e24 */ /* 0x000fe4000f8e00ff */
[----:B------:R-:W-:Y:S07]  /*6a50*/  LEPC R20, `(.L_x_114) ;  /* 0x000000001014794e */ /* 0x000fee0000000000 */
[----:B-1----:R-:W-:Y:S05]  /*6a60*/  CALL.ABS.NOINC R2 ;  /* 0x0000000002007343 */ /* 0x002fea0003c00000 */
.L_x_114:
[----:B------:R-:W-:Y:S05]  /*6a70*/  WARPSYNC.ALL ;  /* 0x0000000000007948 */ /* 0x000fea0003800000 */
[----:B------:R-:W-:Y:S01]  /*6a80*/  R2UR UR4, R25 ;  /* 0x00000000190472ca */ /* 0x000fe200000e0000 */
[--C-:B------:R-:W-:Y:S01]  /*6a90*/  HADD2.F32 R3, -RZ, R28.reuse.H0_H0 ;  /* 0x2000001cff037230 */ /* 0x100fe20000004100 */
[----:B------:R-:W-:Y:S01]  /*6aa0*/  MOV R66, 0x10 ;  /* 0x0000001000427802 */ /* 0x000fe20000000f00 */
[--C-:B------:R-:W-:Y:S01]  /*6ab0*/  HADD2.F32 R20, -RZ, R29.reuse.H0_H0 ;  /* 0x2000001dff147230 */ /* 0x100fe20000004100 */
[----:B------:R-:W-:Y:S01]  /*6ac0*/  LOP3.LUT P6, RZ, R49, 0x40, RZ, 0xc0, !PT ;  /* 0x0000004031ff7812 */ /* 0x000fe200078cc0ff */
[----:B------:R-:W-:Y:S01]  /*6ad0*/  HADD2.F32 R21, -RZ, R29.H1_H1 ;  /* 0x3000001dff157230 */ /* 0x000fe20000004100 */
[----:B------:R-:W-:Y:S01]  /*6ae0*/  ISETP.NE.AND P0, PT, R61, RZ, PT ;  /* 0x000000ff3d00720c */ /* 0x000fe20003f05270 */
[----:B------:R-:W-:Y:S01]  /*6af0*/  BSSY.RECONVERGENT B0, `(.L_x_115) ;  /* 0x0000052000007945 */ /* 0x000fe20003800200 */
[----:B------:R-:W-:Y:S04]  /*6b00*/  SEL R66, R66, 0xfffffff0, !P6 ;  /* 0xfffffff042427807 */ /* 0x000fe80007000000 */
[----:B------:R-:W-:Y:S01]  /*6b10*/  IADD3 R63, PT, PT, R63, R66, RZ ;  /* 0x000000423f3f7210 */ /* 0x000fe20007ffe0ff */
[----:B--2---:R-:W1:Y:S02]  /*6b20*/  LDTM.x16 R4, tmem[UR4] ;  /* 0x00000004000479ee */ /* 0x004e640008240000 */
[C---:B-1--4-:R-:W-:Y:S01]  /*6b30*/  FMUL R0, R24.reuse, R4 ;  /* 0x0000000418007220 */ /* 0x052fe20000400000 */
[----:B------:R-:W-:Y:S02]  /*6b40*/  HADD2.F32 R4, -RZ, R28.H1_H1 ;  /* 0x3000001cff047230 */ /* 0x000fe40000004100 */
[C---:B------:R-:W-:Y:S01]  /*6b50*/  FMUL R2, R24.reuse, R5 ;  /* 0x0000000518027220 */ /* 0x040fe20000400000 */
[C---:B------:R-:W-:Y:S01]  /*6b60*/  FMUL R7, R24.reuse, R7 ;  /* 0x0000000718077220 */ /* 0x040fe20000400000 */
[C---:B------:R-:W-:Y:S01]  /*6b70*/  FFMA R0, R27.reuse, R3, R0 ;  /* 0x000000031b007223 */ /* 0x040fe20000000000 */
[C---:B------:R-:W-:Y:S01]  /*6b80*/  FMUL R3, R24.reuse, R6 ;  /* 0x0000000618037220 */ /* 0x040fe20000400000 */
[C---:B------:R-:W-:Y:S01]  /*6b90*/  FFMA R2, R27.reuse, R4, R2 ;  /* 0x000000041b027223 */ /* 0x040fe20000000002 */
[C---:B------:R-:W-:Y:S01]  /*6ba0*/  FMUL R4, R24.reuse, R8 ;  /* 0x0000000818047220 */ /* 0x040fe20000400000 */
[C---:B------:R-:W-:Y:S01]  /*6bb0*/  FMUL R8, R24.reuse, R12 ;  /* 0x0000000c18087220 */ /* 0x040fe20000400000 */
[----:B------:R-:W-:Y:S01]  /*6bc0*/  FMUL R12, R24, R16 ;  /* 0x00000010180c7220 */ /* 0x000fe20000400000 */
[--C-:B------:R-:W-:Y:S01]  /*6bd0*/  HADD2.F32 R16, -RZ, R30.reuse.H0_H0 ;  /* 0x2000001eff107230 */ /* 0x100fe20000004100 */
[----:B------:R-:W-:Y:S01]  /*6be0*/  F2FP.F16.F32.PACK_AB R32, R2, R0 ;  /* 0x000000000220723e */ /* 0x000fe200000000ff */
[----:B------:R-:W-:Y:S02]  /*6bf0*/  HADD2.F32 R0, -RZ, R30.H1_H1 ;  /* 0x3000001eff007230 */ /* 0x000fe40000004100 */
[C---:B------:R-:W-:Y:S01]  /*6c00*/  FMUL R5, R24.reuse, R9 ;  /* 0x0000000918057220 */ /* 0x040fe20000400000 */
[C---:B------:R-:W-:Y:S01]  /*6c10*/  FFMA R3, R27.reuse, R20, R3 ;  /* 0x000000141b037223 */ /* 0x040fe20000000003 */
[C---:B------:R-:W-:Y:S01]  /*6c20*/  FFMA R7, R27.reuse, R21, R7 ;  /* 0x000000151b077223 */ /* 0x040fe20000000007 */
[--C-:B------:R-:W-:Y:S02]  /*6c30*/  HADD2.F32 R2, -RZ, R31.reuse.H0_H0 ;  /* 0x2000001fff027230 */ /* 0x100fe40000004100 */
[C---:B------:R-:W-:Y:S01]  /*6c40*/  FFMA R4, R27.reuse, R16, R4 ;  /* 0x000000101b047223 */ /* 0x040fe20000000004 */
[C---:B------:R-:W-:Y:S01]  /*6c50*/  FMUL R6, R24.reuse, R10 ;  /* 0x0000000a18067220 */ /* 0x040fe20000400000 */
[C---:B------:R-:W-:Y:S01]  /*6c60*/  FFMA R5, R27.reuse, R0, R5 ;  /* 0x000000001b057223 */ /* 0x040fe20000000005 */
[----:B------:R-:W-:Y:S02]  /*6c70*/  HADD2.F32 R16, -RZ, R31.H1_H1 ;  /* 0x3000001fff107230 */ /* 0x000fe40000004100 */
[C---:B------:R-:W-:Y:S01]  /*6c80*/  FMUL R11, R24.reuse, R11 ;  /* 0x0000000b180b7220 */ /* 0x040fe20000400000 */
[--C-:B------:R-:W-:Y:S02]  /*6c90*/  HADD2.F32 R0, -RZ, R36.reuse.H0_H0 ;  /* 0x20000024ff007230 */ /* 0x100fe40000004100 */
[----:B------:R-:W-:Y:S01]  /*6ca0*/  FFMA R6, R27, R2, R6 ;  /* 0x000000021b067223 */ /* 0x000fe20000000006 */
[----:B------:R-:W-:Y:S01]  /*6cb0*/  F2FP.F16.F32.PACK_AB R33, R7, R3 ;  /* 0x000000030721723e */ /* 0x000fe200000000ff */
[----:B------:R-:W-:Y:S02]  /*6cc0*/  HADD2.F32 R2, -RZ, R36.H1_H1 ;  /* 0x30000024ff027230 */ /* 0x000fe40000004100 */
[C---:B------:R-:W-:Y:S01]  /*6cd0*/  FFMA R11, R27.reuse, R16, R11 ;  /* 0x000000101b0b7223 */ /* 0x040fe2000000000b */
[C---:B------:R-:W-:Y:S01]  /*6ce0*/  FMUL R9, R24.reuse, R13 ;  /* 0x0000000d18097220 */ /* 0x040fe20000400000 */
[--C-:B------:R-:W-:Y:S02]  /*6cf0*/  HADD2.F32 R3, -RZ, R37.reuse.H0_H0 ;  /* 0x20000025ff037230 */ /* 0x100fe40000004100 */
[C---:B------:R-:W-:Y:S01]  /*6d00*/  FFMA R8, R27.reuse, R0, R8 ;  /* 0x000000001b087223 */ /* 0x040fe20000000008 */
[C---:B------:R-:W-:Y:S01]  /*6d10*/  FMUL R10, R24.reuse, R14 ;  /* 0x0000000e180a7220 */ /* 0x040fe20000400000 */
[----:B------:R-:W-:Y:S02]  /*6d20*/  HADD2.F32 R0, -RZ, R37.H1_H1 ;  /* 0x30000025ff007230 */ /* 0x000fe40000004100 */
[C---:B------:R-:W-:Y:S01]  /*6d30*/  FMUL R15, R24.reuse, R15 ;  /* 0x0000000f180f7220 */ /* 0x040fe20000400000 */
[C---:B------:R-:W-:Y:S01]  /*6d40*/  FFMA R9, R27.reuse, R2, R9 ;  /* 0x000000021b097223 */ /* 0x040fe20000000009 */
[----:B------:R-:W-:Y:S01]  /*6d50*/  FFMA R10, R27, R3, R10 ;  /* 0x000000031b0a7223 */ /* 0x000fe2000000000a */
[--C-:B------:R-:W-:Y:S01]  /*6d60*/  HADD2.F32 R2, -RZ, R38.reuse.H0_H0 ;  /* 0x20000026ff027230 */ /* 0x100fe20000004100 */
[----:B------:R-:W-:Y:S01]  /*6d70*/  F2FP.F16.F32.PACK_AB R34, R5, R4 ;  /* 0x000000040522723e */ /* 0x000fe200000000ff */
[----:B------:R-:W-:Y:S02]  /*6d80*/  HADD2.F32 R3, -RZ, R38.H1_H1 ;  /* 0x30000026ff037230 */ /* 0x000fe40000004100 */
[----:B------:R-:W-:Y:S01]  /*6d90*/  FFMA R15, R27, R0, R15 ;  /* 0x000000001b0f7223 */ /* 0x000fe2000000000f */
[C---:B------:R-:W-:Y:S01]  /*6da0*/  FMUL R13, R24.reuse, R17 ;  /* 0x00000011180d7220 */ /* 0x040fe20000400000 */
[--C-:B------:R-:W-:Y:S02]  /*6db0*/  HADD2.F32 R4, -RZ, R39.reuse.H0_H0 ;  /* 0x20000027ff047230 */ /* 0x100fe40000004100 */
[C---:B------:R-:W-:Y:S01]  /*6dc0*/  FMUL R14, R24.reuse, R18 ;  /* 0x00000012180e7220 */ /* 0x040fe20000400000 */
[----:B------:R-:W-:Y:S02]  /*6dd0*/  HADD2.F32 R0, -RZ, R39.H1_H1 ;  /* 0x30000027ff007230 */ /* 0x000fe40000004100 */
[----:B------:R-:W-:Y:S01]  /*6de0*/  FMUL R19, R24, R19 ;  /* 0x0000001318137220 */ /* 0x000fe20000400000 */
[----:B------:R-:W-:Y:S01]  /*6df0*/  F2FP.F16.F32.PACK_AB R35, R11, R6 ;  /* 0x000000060b23723e */ /* 0x000fe200000000ff */
[C---:B------:R-:W-:Y:S01]  /*6e00*/  FFMA R12, R27.reuse, R2, R12 ;  /* 0x000000021b0c7223 */ /* 0x040fe2000000000c */
[C---:B------:R-:W-:Y:S01]  /*6e10*/  FFMA R13, R27.reuse, R3, R13 ;  /* 0x000000031b0d7223 */ /* 0x040fe2000000000d */
[C---:B------:R-:W-:Y:S01]  /*6e20*/  FFMA R14, R27.reuse, R4, R14 ;  /* 0x000000041b0e7223 */ /* 0x040fe2000000000e */
[----:B------:R-:W-:Y:S01]  /*6e30*/  FFMA R19, R27, R0, R19 ;  /* 0x000000001b137223 */ /* 0x000fe20000000013 */
[----:B------:R1:W-:Y:S01]  /*6e40*/  STS.128 [R57+UR43+0x200], R32 ;  /* 0x0002002039007988 */ /* 0x0003e20008000c2b */
[----:B------:R-:W-:Y:S02]  /*6e50*/  F2FP.F16.F32.PACK_AB R8, R9, R8 ;  /* 0x000000080908723e */ /* 0x000fe400000000ff */
[----:B------:R-:W-:Y:S02]  /*6e60*/  F2FP.F16.F32.PACK_AB R9, R15, R10 ;  /* 0x0000000a0f09723e */ /* 0x000fe400000000ff */
[----:B------:R-:W-:Y:S02]  /*6e70*/  F2FP.F16.F32.PACK_AB R10, R13, R12 ;  /* 0x0000000c0d0a723e */ /* 0x000fe400000000ff */
[----:B------:R-:W-:Y:S05]  /*6e80*/  F2FP.F16.F32.PACK_AB R11, R19, R14 ;  /* 0x0000000e130b723e */ /* 0x000fea00000000ff */
[----:B------:R1:W-:Y:S01]  /*6e90*/  STS.128 [R63+0x200], R8 ;  /* 0x000200083f007388 */ /* 0x0003e20000000c00 */
[----:B------:R-:W-:Y:S01]  /*6ea0*/  @!PT LDS RZ, [RZ] ;  /* 0x00000000fffff984 */ /* 0x000fe20000000800 */
[----:B------:R-:W-:Y:S01]  /*6eb0*/  @!PT LDS RZ, [RZ] ;  /* 0x00000000fffff984 */ /* 0x000fe20000000800 */
[----:B------:R-:W-:Y:S01]  /*6ec0*/  @!PT LDS RZ, [RZ] ;  /* 0x00000000fffff984 */ /* 0x000fe20000000800 */
[----:B------:R-:W-:Y:S01]  /*6ed0*/  @!PT LDS RZ, [RZ] ;  /* 0x00000000fffff984 */ /* 0x000fe20000000800 */
[----:B------:R2:W-:Y:S07]  /*6ee0*/  MEMBAR.ALL.CTA ;  /* 0x0000000000007992 */ /* 0x0005ee0000008000 */
[----:B--2---:R-:W2:Y:S02]  /*6ef0*/  FENCE.VIEW.ASYNC.S ;  /* 0x00000000000073c6 */ /* 0x004ea40000000000 */
[----:B--2---:R-:W-:Y:S06]  /*6f00*/  BAR.SYNC.DEFER_BLOCKING 0x1, 0x80 ;  /* 0x0042000000007b1d */ /* 0x004fec0000010000 */
[----:B------:R-:W-:Y:S05]  /*6f10*/  @P0 BRA `(.L_x_116) ;  /* 0x00000000003c0947 */ /* 0x000fea0003800000 */
[----:B------:R-:W2:Y:S01]  /*6f20*/  LDCU.64 UR6, c[0x0][0x348] ;  /* 0x00006900ff0677ac */ /* 0x000ea20008000a00 */
[----:B------:R-:W-:Y:S01]  /*6f30*/  UIADD3 UR4, UPT, UPT, UR43, 0x200, URZ ;  /* 0x000002002b047890 */ /* 0x000fe2000fffe0ff */
[----:B------:R-:W-:Y:S01]  /*6f40*/  UMOV UR51, UR36 ;  /* 0x0000002400337c82 */ /* 0x000fe20008000000 */
[----:B------:R-:W-:Y:S02]  /*6f50*/  UIADD3 UR9, UPT, UPT, UR49, 0x40, URZ ;  /* 0x0000004031097890 */ /* 0x000fe4000fffe0ff */
[----:B------:R-:W-:Y:S02]  /*6f60*/  UIADD3 UR8, UPT, UPT, UR43, 0xa00, URZ ;  /* 0x00000a002b087890 */ /* 0x000fe4000fffe0ff */
[----:B------:R-:W-:Y:S01]  /*6f70*/  MOV R53, UR4 ;  /* 0x0000000400357c02 */ /* 0x000fe20008000f00 */
[----:B------:R-:W-:Y:S01]  /*6f80*/  UMOV UR10, UR50 ;  /* 0x00000032000a7c82 */ /* 0x000fe20008000000 */
[----:B------:R-:W-:Y:S02]  /*6f90*/  UMOV UR11, UR36 ;  /* 0x00000024000b7c82 */ /* 0x000fe40008000000 */
[----:B------:R-:W-:Y:S01]  /*6fa0*/  R2UR UR48, R53 ;  /* 0x00000000353072ca */ /* 0x000fe200000e0000 */
[----:B--2---:R-:W-:Y:S04]  /*6fb0*/  UIADD3 UR4, UP0, UPT, UR6, 0x680, URZ ;  /* 0x0000068006047890 */ /* 0x004fe8000ff1e0ff */
[----:B------:R-:W-:Y:S09]  /*6fc0*/  UIADD3.X UR5, UPT, UPT, URZ, UR7, URZ, UP0, !UPT ;  /* 0x00000007ff057290 */ /* 0x000ff200087fe4ff */
[----:B------:R2:W-:Y:S01]  /*6fd0*/  UTMASTG.3D [UR48], [UR4] ;  /* 0x00000030040073b5 */ /* 0x0005e20008010000 */
[----:B------:R2:W-:Y:S01]  /*6fe0*/  UTMASTG.3D [UR8], [UR4] ;  /* 0x00000008040073b5 */ /* 0x0005e20008010000 */
[----:B------:R0:W-:Y:S01]  /*6ff0*/  UTMACMDFLUSH ;  /* 0x00000000000079b7 */ /* 0x0001e20000000000 */
[----:B--2---:R-:W-:Y:S04]  /*7000*/  DEPBAR.LE SB0, 0x1 ;  /* 0x000080400000791a */ /* 0x004fe80000000000 */
.L_x_116:
[----:B------:R-:W-:Y:S05]  /*7010*/  BSYNC.RECONVERGENT B0 ;  /* 0x0000000000007941 */ /* 0x000fea0003800200 */
.L_x_115:
[----:B------:R-:W-:Y:S01]  /*7020*/  BAR.SYNC.DEFER_BLOCKING 0x1, 0x80 ;  /* 0x0042000000007b1d */ /* 0x000fe20000010000 */
[----:B------:R-:W-:Y:S01]  /*7030*/  ISETP.NE.AND P1, PT, R62, RZ, PT ;  /* 0x000000ff3e00720c */ /* 0x000fe20003f25270 */
[----:B------:R-:W-:Y:S01]  /*7040*/  UISETP.NE.AND UP0, UPT, UR52, URZ, UPT ;  /* 0x000000ff3400728c */ /* 0x000fe2000bf05270 */
[----:B------:R-:W-:Y:S11]  /*7050*/  LEA R2, R26, UR43, 0x3 ;  /* 0x0000002b1a027c11 */ /* 0x000ff6000f8e18ff */
[----:B------:R-:W-:Y:S01]  /*7060*/  @P1 SHF.L.U32 R3, R60, 0x1f, RZ ;  /* 0x0000001f3c031819 */ /* 0x000fe200000006ff */
[----:B------:R-:W-:Y:S06]  /*7070*/  BRA.U !UP0, `(.L_x_117) ;  /* 0x0000000108247547 */ /* 0x000fec000b800000 */
[----:B------:R-:W-:Y:S01]  /*7080*/  IMAD.U32 R4, RZ, RZ, UR46 ;  /* 0x0000002eff047e24 */ /* 0x000fe2000f8e00ff */
[----:B------:R-:W-:Y:S01]  /*7090*/  MOV R0, UR47 ;  /* 0x0000002f00007c02 */ /* 0x000fe20008000f00 */
[----:B------:R-:W-:Y:S03]  /*70a0*/  UIADD3 UR4, UPT, UPT, UR46, 0x1, URZ ;  /* 0x000000012e047890 */ /* 0x000fe6000fffe0ff */
[----:B------:R-:W-:Y:S01]  /*70b0*/  @P1 LEA R4, R4, UR43, 0x3 ;  /* 0x0000002b04041c11 */ /* 0x000fe2000f8e18ff */
[----:B------:R-:W-:Y:S04]  /*70c0*/  UISETP.NE.AND UP0, UPT, UR4, 0x4, UPT ;  /* 0x000000040400788c */ /* 0x000fe8000bf05270 */
[----:B------:R-:W-:Y:S01]  /*70d0*/  @P1 VIADD R4, R4, 0x50 ;  /* 0x0000005004041836 */ /* 0x000fe20000000000 */
[----:B------:R-:W-:Y:S04]  /*70e0*/  USEL UR46, UR4, URZ, UP0 ;  /* 0x000000ff042e7287 */ /* 0x000fe80008000000 */
[----:B------:R-:W-:Y:S04]  /*70f0*/  @P1 PRMT R0, R0, 0x654, R4 ;  /* 0x0000065400001816 */ /* 0x000fe80000000004 */
[----:B------:R2:W-:Y:S04]  /*7100*/  @P1 SYNCS.ARRIVE.TRANS64.RED.A1T0 RZ, [R0+URZ], RZ ;  /* 0x000000ff00ff19a7 */ /* 0x0005e800081004ff */
.L_x_117:
[----:B------:R-:W3:Y:S01]  /*7110*/  @P1 SYNCS.PHASECHK.TRANS64.TRYWAIT P0, [R2+URZ+0x30], R3 ;  /* 0x00003003020015a7 */ /* 0x000ee200080011ff */
[----:B------:R-:W-:Y:S01]  /*7120*/  BSSY B1, `(.L_x_118) ;  /* 0x0000012000017945 */ /* 0x000fe20003800000 */
[----:B---3--:R-:W-:Y:S03]  /*7130*/  @P1 SEL R64, RZ, 0x1, !P0 ;  /* 0x00000001ff401807 */ /* 0x008fe60004000000 */
[----:B------:R-:W-:Y:S05]  /*7140*/  @!P1 BRA `(.L_x_119) ;  /* 0x00000000003c9947 */ /* 0x000fea0003800000 */
[----:B------:R-:W-:Y:S01]  /*7150*/  ISETP.NE.AND P1, PT, R65, RZ, PT ;  /* 0x000000ff4100720c */ /* 0x000fe20003f25270 */
[----:B------:R-:W-:Y:S01]  /*7160*/  BSSY B0, `(.L_x_120) ;  /* 0x0000009000007945 */ /* 0x000fe20003800000 */
[----:B------:R-:W-:Y:S11]  /*7170*/  ISETP.NE.AND P0, PT, R64, RZ, PT ;  /* 0x000000ff4000720c */ /* 0x000ff60003f05270 */
[----:B------:R-:W-:Y:S05]  /*7180*/  @P1 IMAD R4, R26, 0x1000, R57 ;  /* 0x000010001a041824 */ /* 0x000fea00078e0239 */
[----:B------:R-:W-:Y:S05]  /*7190*/  @P1 IADD3 R3, PT, PT, R4, UR43, RZ ;  /* 0x0000002b04031c10 */ /* 0x000fea000fffe0ff */
[----:B------:R-:W-:Y:S01]  /*71a0*/  @P1 IMAD.IADD R3, R66, 0x1, R3 ;  /* 0x0000000142031824 */ /* 0x000fe200078e0203 */
[----:B------:R-:W-:Y:S06]  /*71b0*/  @P0 BRA `(.L_x_121) ;  /* 0x00000000000c0947 */ /* 0x000fec0003800000 */
[----:B--2---:R-:W-:Y:S04]  /*71c0*/  SHF.L.U32 R0, R60, 0x1f, RZ ;  /* 0x0000001f3c007819 */ /* 0x004fe800000006ff */
[----:B------:R-:W2:Y:S02]  /*71d0*/  SYNCS.PHASECHK.TRANS64.TRYWAIT P0, [R2+URZ+0x30], R0 ;  /* 0x00003000020075a7 */ /* 0x000ea400080011ff */
[----:B--2---:R-:W-:Y:S05]  /*71e0*/  @!P0 BRA `(.L_x_122) ;  /* 0x00000028000c8947 */ /* 0x004fea0003800000 */
.L_x_121:
[----:B------:R-:W-:Y:S05]  /*71f0*/  BSYNC B0 ;  /* 0x0000000000007941 */ /* 0x000fea0003800000 */
.L_x_120:
[----:B------:R-:W-:Y:S02]  /*7200*/  ISETP.NE.AND P0, PT, R65, RZ, PT ;  /* 0x000000ff4100720c */ /* 0x000fe40003f05270 */
[----:B------:R-:W-:Y:S11]  /*7210*/  IADD3 R26, PT, PT, R26, 0x1, RZ ;  /* 0x000000011a1a7810 */ /* 0x000ff60007ffe0ff */
[----:B------:R3:W4:Y:S04]  /*7220*/  @P0 LDS.128 R28, [R4+UR43+0x200] ;  /* 0x0002002b041c0984 */ /* 0x0007280008000c00 */
[----:B------:R3:W1:Y:S02]  /*7230*/  @P0 LDS.128 R36, [R3+0x200] ;  /* 0x0002000003240984 */ /* 0x0006640000000c00 */
.L_x_119:
[----:B------:R-:W-:Y:S05]  /*7240*/  BSYNC B1 ;  /* 0x0000000000017941 */ /* 0x000fea0003800000 */
.L_x_118:
[----:B--2---:R-:W-:Y:S05]  /*7250*/  VIADD R0, R25, 0x10 ;  /* 0x0000001019007836 */ /* 0x004fea0000000000 */
[----:B------:R-:W-:Y:S04]  /*7260*/  SHF.R.U32.HI R0, RZ, 0x15, R0 ;  /* 0x00000015ff007819 */ /* 0x000fe80000011600 */
[----:B------:R-:W-:Y:S11]  /*7270*/  LOP3.LUT P0, RZ, R0, 0x3, R51, 0x48, !PT ;  /* 0x0000000300ff7812 */ /* 0x000ff60007804833 */
[----:B------:R-:W-:Y:S02]  /*7280*/  @!UPT UIADD3 URZ, UPT, UPT, URZ, URZ, URZ ;  /* 0x000000fffffff290 */ /* 0x000fe4000fffe0ff */
[----:B------:R-:W-:Y:S05]  /*7290*/  @!P0 BRA `(.L_x_123) ;  /* 0x0000000000408947 */ /* 0x000fea0003800000 */
[----:B------:R-:W2:Y:S01]  /*72a0*/  LDCU.64 UR8, c[0x4][0x70] ;  /* 0x01000e00ff0877ac */ /* 0x000ea20008000a00 */
[----:B---3--:R-:W-:Y:S01]  /*72b0*/  MOV R3, 0x0 ;  /* 0x0000000000037802 */ /* 0x008fe20000000f00 */
[----:B------:R-:W-:Y:S02]  /*72c0*/  HFMA2 R12, -RZ, RZ, 0, 5.9604644775390625e-08 ;  /* 0x00000001ff0c7431 */ /* 0x000fe400000001ff */
[----:B-1----:R-:W-:Y:S02]  /*72d0*/  IMAD.MOV.U32 R8, RZ, RZ, 0x192 ;  /* 0x00000192ff087424 */ /* 0x002fe400078e00ff */
[----:B------:R-:W-:Y:S01]  /*72e0*/  IMAD.MOV.U32 R13, RZ, RZ, RZ ;  /* 0x000000ffff0d7224 */ /* 0x000fe200078e00ff */
[----:B------:R-:W1:Y:S01]  /*72f0*/  LDCU.64 UR6, c[0x4][0x78] ;  /* 0x01000f00ff0677ac */ /* 0x000e620008000a00 */
[----:B------:R-:W3:Y:S01]  /*7300*/  LDC.64 R2, c[0x4][R3] ;  /* 0x0100000003027b82 */ /* 0x000ee20000000a00 */
[----:B------:R-:W5:Y:S01]  /*7310*/  LDCU.64 UR4, c[0x4][0x10] ;  /* 0x01000200ff0477ac */ /* 0x000f620008000a00 */
[----:B--2---:R-:W-:Y:S01]  /*7320*/  MOV R5, UR9 ;  /* 0x0000000900057c02 */ /* 0x004fe20008000f00 */
[----:B------:R-:W-:Y:S01]  /*7330*/  IMAD.U32 R4, RZ, RZ, UR8 ;  /* 0x00000008ff047e24 */ /* 0x000fe2000f8e00ff */
[----:B-1----:R-:W-:Y:S01]  /*7340*/  MOV R7, UR7 ;  /* 0x0000000700077c02 */ /* 0x002fe20008000f00 */
[----:B------:R-:W-:Y:S01]  /*7350*/  IMAD.U32 R6, RZ, RZ, UR6 ;  /* 0x00000006ff067e24 */ /* 0x000fe2000f8e00ff */
[----:B-----5:R-:W-:Y:S01]  /*7360*/  MOV R11, UR5 ;  /* 0x00000005000b7c02 */ /* 0x020fe20008000f00 */
[----:B------:R-:W-:Y:S02]  /*7370*/  IMAD.U32 R10, RZ, RZ, UR4 ;  /* 0x00000004ff0a7e24 */ /* 0x000fe4000f8e00ff */
[----:B------:R-:W-:Y:S07]  /*7380*/  LEPC R20, `(.L_x_123) ;  /* 0x000000001014794e */ /* 0x000fee0000000000 */
[----:B---34-:R-:W-:Y:S05]  /*7390*/  CALL.ABS.NOINC R2 ;  /* 0x0000000002007343 */ /* 0x018fea0003c00000 */
.L_x_123:
[----:B------:R-:W-:Y:S01]  /*73a0*/  ISETP.NE.AND P6, PT, R62, RZ, PT ;  /* 0x000000ff3e00720c */ /* 0x000fe20003fc5270 */
[----:B------:R-:W-:Y:S05]  /*73b0*/  WARPSYNC.ALL ;  /* 0x0000000000007948 */ /* 0x000fea0003800000 */
[----:B------:R-:W-:Y:S01]  /*73c0*/  R2UR UR4, R25 ;  /* 0x00000000190472ca */ /* 0x000fe200000e0000 */
[----:B---34-:R-:W-:Y:S01]  /*73d0*/  HADD2.F32 R3, -RZ, R28.H0_H0 ;  /* 0x2000001cff037230 */ /* 0x018fe20000004100 */
[----:B------:R-:W-:Y:S01]  /*73e0*/  ISETP.NE.AND P0, PT, R61, RZ, PT ;  /* 0x000000ff3d00720c */ /* 0x000fe20003f05270 */
[----:B------:R-:W-:Y:S01]  /*73f0*/  HADD2.F32 R20, -RZ, R30.H0_H0 ;  /* 0x2000001eff147230 */ /* 0x000fe20000004100 */
[----:B------:R-:W-:Y:S09]  /*7400*/  BSSY.RECONVERGENT B0, `(.L_x_124) ;  /* 0x0000058000007945 */ /* 0x000ff20003800200 */
[----:B-1----:R-:W1:Y:S02]  /*7410*/  LDTM.x16 R4, tmem[UR4+0x10] ;  /* 0x00001004000479ee */ /* 0x002e640008240000 */
[C---:B-1----:R-:W-:Y:S01]  /*7420*/  FMUL R0, R24.reuse, R4 ;  /* 0x0000000418007220 */ /* 0x042fe20000400000 */
[----:B------:R-:W-:Y:S02]  /*7430*/  HADD2.F32 R4, -RZ, R28.H1_H1 ;  /* 0x3000001cff047230 */ /* 0x000fe40000004100 */
[C---:B------:R-:W-:Y:S01]  /*7440*/  FMUL R2, R24.reuse, R5 ;  /* 0x0000000518027220 */ /* 0x040fe20000400000 */
[--C-:B------:R-:W-:Y:S02]  /*7450*/  HADD2.F32 R5, -RZ, R29.reuse.H0_H0 ;  /* 0x2000001dff057230 */ /* 0x100fe40000004100 */
[C---:B------:R-:W-:Y:S01]  /*7460*/  FFMA R0, R27.reuse, R3, R0 ;  /* 0x000000031b007223 */ /* 0x040fe20000000000 */
[C---:B------:R-:W-:Y:S01]  /*7470*/  FMUL R3, R24.reuse, R6 ;  /* 0x0000000618037220 */ /* 0x040fe20000400000 */
[----:B------:R-:W-:Y:S02]  /*7480*/  HADD2.F32 R6, -RZ, R29.H1_H1 ;  /* 0x3000001dff067230 */ /* 0x000fe40000004100 */
[C---:B------:R-:W-:Y:S01]  /*7490*/  FFMA R2, R27.reuse, R4, R2 ;  /* 0x000000041b027223 */ /* 0x040fe20000000002 */
[C---:B------:R-:W-:Y:S01]  /*74a0*/  FMUL R7, R24.reuse, R7 ;  /* 0x0000000718077220 */ /* 0x040fe20000400000 */
[C---:B------:R-:W-:Y:S01]  /*74b0*/  FFMA R3, R27.reuse, R5, R3 ;  /* 0x000000051b037223 */ /* 0x040fe20000000003 */
[C---:B------:R-:W-:Y:S01]  /*74c0*/  FMUL R4, R24.reuse, R8 ;  /* 0x0000000818047220 */ /* 0x040fe20000400000 */
[----:B------:R-:W-:Y:S01]  /*74d0*/  FMUL R5, R24, R9 ;  /* 0x0000000918057220 */ /* 0x000fe20000400000 */
[----:B------:R-:W-:Y:S01]  /*74e0*/  F2FP.F16.F32.PACK_AB R32, R2, R0 ;  /* 0x000000000220723e */ /* 0x000fe200000000ff */
[C---:B------:R-:W-:Y:S01]  /*74f0*/  FFMA R7, R27.reuse, R6, R7 ;  /* 0x000000061b077223 */ /* 0x040fe20000000007 */
[----:B------:R-:W-:Y:S02]  /*7500*/  HADD2.F32 R0, -RZ, R30.H1_H1 ;  /* 0x3000001eff007230 */ /* 0x000fe40000004100 */
[----:B------:R-:W-:Y:S01]  /*7510*/  FFMA R4, R27, R20, R4 ;  /* 0x000000141b047223 */ /* 0x000fe20000000004 */
[--C-:B------:R-:W-:Y:S02]  /*7520*/  HADD2.F32 R2, -RZ, R31.reuse.H0_H0 ;  /* 0x2000001fff027230 */ /* 0x100fe40000004100 */
[C---:B------:R-:W-:Y:S01]  /*7530*/  FMUL R6, R24.reuse, R10 ;  /* 0x0000000a18067220 */ /* 0x040fe20000400000 */
[----:B------:R-:W-:Y:S01]  /*7540*/  F2FP.F16.F32.PACK_AB R33, R7, R3 ;  /* 0x000000030721723e */ /* 0x000fe200000000ff */
[----:B------:R-:W-:Y:S02]  /*7550*/  HADD2.F32 R3, -RZ, R31.H1_H1 ;  /* 0x3000001fff037230 */ /* 0x000fe40000004100 */
[C---:B------:R-:W-:Y:S01]  /*7560*/  FFMA R5, R27.reuse, R0, R5 ;  /* 0x000000001b057223 */ /* 0x040fe20000000005 */
[C---:B------:R-:W-:Y:S01]  /*7570*/  FMUL R11, R24.reuse, R11 ;  /* 0x0000000b180b7220 */ /* 0x040fe20000400000 */
[--C-:B------:R-:W-:Y:S02]  /*7580*/  HADD2.F32 R7, -RZ, R36.reuse.H0_H0 ;  /* 0x20000024ff077230 */ /* 0x100fe40000004100 */
[C---:B------:R-:W-:Y:S01]  /*7590*/  FMUL R8, R24.reuse, R12 ;  /* 0x0000000c18087220 */ /* 0x040fe20000400000 */
[----:B------:R-:W-:Y:S02]  /*75a0*/  HADD2.F32 R0, -RZ, R36.H1_H1 ;  /* 0x30000024ff007230 */ /* 0x000fe40000004100 */
[C---:B------:R-:W-:Y:S01]  /*75b0*/  FMUL R9, R24.reuse, R13 ;  /* 0x0000000d18097220 */ /* 0x040fe20000400000 */
[C---:B------:R-:W-:Y:S01]  /*75c0*/  FFMA R6, R27.reuse, R2, R6 ;  /* 0x000000021b067223 */ /* 0x040fe20000000006 */
[C---:B------:R-:W-:Y:S01]  /*75d0*/  FFMA R11, R27.reuse, R3, R11 ;  /* 0x000000031b0b7223 */ /* 0x040fe2000000000b */
[C---:B------:R-:W-:Y:S01]  /*75e0*/  FFMA R8, R27.reuse, R7, R8 ;  /* 0x000000071b087223 */ /* 0x040fe20000000008 */
[C---:B------:R-:W-:Y:S01]  /*75f0*/  FFMA R9, R27.reuse, R0, R9 ;  /* 0x000000001b097223 */ /* 0x040fe20000000009 */
[--C-:B------:R-:W-:Y:S02]  /*7600*/  HADD2.F32 R2, -RZ, R37.reuse.H0_H0 ;  /* 0x20000025ff027230 */ /* 0x100fe40000004100 */
[C---:B------:R-:W-:Y:S01]  /*7610*/  FMUL R10, R24.reuse, R14 ;  /* 0x0000000e180a7220 */ /* 0x040fe20000400000 */
[----:B------:R-:W-:Y:S02]  /*7620*/  HADD2.F32 R0, -RZ, R37.H1_H1 ;  /* 0x30000025ff007230 */ /* 0x000fe40000004100 */
[C---:B------:R-:W-:Y:S01]  /*7630*/  FMUL R15, R24.reuse, R15 ;  /* 0x0000000f180f7220 */ /* 0x040fe20000400000 */
[C---:B------:R-:W-:Y:S01]  /*7640*/  FMUL R12, R24.reuse, R16 ;  /* 0x00000010180c7220 */ /* 0x040fe20000400000 */
[C---:B------:R-:W-:Y:S01]  /*7650*/  FFMA R10, R27.reuse, R2, R10 ;  /* 0x000000021b0a7223 */ /* 0x040fe2000000000a */
[--C-:B------:R-:W-:Y:S02]  /*7660*/  HADD2.F32 R2, -RZ, R38.reuse.H0_H0 ;  /* 0x20000026ff027230 */ /* 0x100fe40000004100 */
[----:B------:R-:W-:Y:S01]  /*7670*/  FFMA R15, R27, R0, R15 ;  /* 0x000000001b0f7223 */ /* 0x000fe2000000000f */
[----:B------:R-:W-:Y:S01]  /*7680*/  HADD2.F32 R0, -RZ, R38.H1_H1 ;  /* 0x30000026ff007230 */ /* 0x000fe20000004100 */
[----:B------:R-:W-:Y:S01]  /*7690*/  F2FP.F16.F32.PACK_AB R34, R5, R4 ;  /* 0x000000040522723e */ /* 0x000fe200000000ff */
        /* <DEDUP_REMOVED lines=14> */
[----:B------:R-:W-:Y:S02]  /*7780*/  F2FP.F16.F32.PACK_AB R11, R19, R14 ;  /* 0x0000000e130b723e */ /* 0x000fe400000000ff */
[----:B------:R-:W-:Y:S02]  /*7790*/  MOV R2, UR46 ;  /* 0x0000002e00027c02 */ /* 0x000fe40008000f00 */
[----:B------:R-:W-:Y:S01]  /*77a0*/  MOV R0, UR47 ;  /* 0x0000002f00007c02 */ /* 0x000fe20008000f00 */
[----:B------:R1:W-:Y:S01]  /*77b0*/  STS.128 [R63+0x1200], R8 ;  /* 0x001200083f007388 */ /* 0x0003e20000000c00 */
[----:B------:R-:W-:Y:S02]  /*77c0*/  @P6 LEA R2, R2, UR43, 0x3 ;  /* 0x0000002b02026c11 */ /* 0x000fe4000f8e18ff */
[----:B------:R-:W-:Y:S02]  /*77d0*/  @P6 SHF.L.U32 R3, R60, 0x1f, RZ ;  /* 0x0000001f3c036819 */ /* 0x000fe400000006ff */
[----:B------:R-:W-:Y:S01]  /*77e0*/  @P6 IADD3 R2, PT, PT, R2, 0x50, RZ ;  /* 0x0000005002026810 */ /* 0x000fe20007ffe0ff */
[----:B------:R-:W-:Y:S01]  /*77f0*/  @!PT LDS RZ, [RZ] ;  /* 0x00000000fffff984 */ /* 0x000fe20000000800 */
[----:B------:R-:W-:Y:S01]  /*7800*/  @!PT LDS RZ, [RZ] ;  /* 0x00000000fffff984 */ /* 0x000fe20000000800 */
[----:B------:R-:W-:Y:S01]  /*7810*/  @!PT LDS RZ, [RZ] ;  /* 0x00000000fffff984 */ /* 0x000fe20000000800 */
[----:B------:R-:W-:Y:S01]  /*7820*/  @!PT LDS RZ, [RZ] ;  /* 0x00000000fffff984 */ /* 0x000fe20000000800 */
[----:B------:R2:W-:Y:S06]  /*7830*/  MEMBAR.ALL.CTA ;  /* 0x0000000000007992 */ /* 0x0005ec0000008000 */
[----:B--2---:R-:W2:Y:S01]  /*7840*/  FENCE.VIEW.ASYNC.S ;  /* 0x00000000000073c6 */ /* 0x004ea20000000000 */
[----:B------:R-:W-:Y:S02]  /*7850*/  @P6 PRMT R0, R0, 0x654, R2 ;  /* 0x0000065400006816 */ /* 0x000fe40000000002 */
[----:B------:R-:W-:Y:S01]  /*7860*/  LEA R2, R26, UR43, 0x3 ;  /* 0x0000002b1a027c11 */ /* 0x000fe2000f8e18ff */
[----:B--2---:R-:W-:Y:S06]  /*7870*/  BAR.SYNC.DEFER_BLOCKING 0x1, 0x80 ;  /* 0x0042000000007b1d */ /* 0x004fec0000010000 */
[----:B------:R-:W-:Y:S05]  /*7880*/  @P0 BRA `(.L_x_125) ;  /* 0x00000000003c0947 */ /* 0x000fea0003800000 */
[----:B------:R-:W2:Y:S01]  /*7890*/  LDCU.64 UR6, c[0x0][0x348] ;  /* 0x00006900ff0677ac */ /* 0x000ea20008000a00 */
[----:B------:R-:W-:Y:S02]  /*78a0*/  UIADD3 UR13, UPT, UPT, UR49, 0x10, URZ ;  /* 0x00000010310d7890 */ /* 0x000fe4000fffe0ff */
[----:B------:R-:W-:Y:S01]  /*78b0*/  UIADD3 UR12, UPT, UPT, UR43, 0x1200, URZ ;  /* 0x000012002b0c7890 */ /* 0x000fe2000fffe0ff */
[----:B------:R-:W-:Y:S01]  /*78c0*/  UMOV UR14, UR50 ;  /* 0x00000032000e7c82 */ /* 0x000fe20008000000 */
[----:B------:R-:W-:Y:S01]  /*78d0*/  UMOV UR15, UR36 ;  /* 0x00000024000f7c82 */ /* 0x000fe20008000000 */
[----:B------:R-:W-:Y:S02]  /*78e0*/  UIADD3 UR9, UPT, UPT, UR49, 0x50, URZ ;  /* 0x0000005031097890 */ /* 0x000fe4000fffe0ff */
[----:B------:R-:W-:Y:S01]  /*78f0*/  UIADD3 UR8, UPT, UPT, UR43, 0x1a00, URZ ;  /* 0x00001a002b087890 */ /* 0x000fe2000fffe0ff */
[----:B------:R-:W-:Y:S01]  /*7900*/  UMOV UR10, UR50 ;  /* 0x00000032000a7c82 */ /* 0x000fe20008000000 */
[----:B------:R-:W-:Y:S01]  /*7910*/  UMOV UR11, UR36 ;  /* 0x00000024000b7c82 */ /* 0x000fe20008000000 */
[----:B--2---:R-:W-:Y:S04]  /*7920*/  UIADD3 UR4, UP0, UPT, UR6, 0x680, URZ ;  /* 0x0000068006047890 */ /* 0x004fe8000ff1e0ff */
[----:B------:R-:W-:Y:S09]  /*7930*/  UIADD3.X UR5, UPT, UPT, URZ, UR7, URZ, UP0, !UPT ;  /* 0x00000007ff057290 */ /* 0x000ff200087fe4ff */
[----:B------:R2:W-:Y:S01]  /*7940*/  UTMASTG.3D [UR12], [UR4] ;  /* 0x0000000c040073b5 */ /* 0x0005e20008010000 */
[----:B------:R2:W-:Y:S01]  /*7950*/  UTMASTG.3D [UR8], [UR4] ;  /* 0x00000008040073b5 */ /* 0x0005e20008010000 */
[----:B------:R0:W-:Y:S01]  /*7960*/  UTMACMDFLUSH ;  /* 0x00000000000079b7 */ /* 0x0001e20000000000 */
[----:B--2---:R-:W-:Y:S04]  /*7970*/  DEPBAR.LE SB0, 0x1 ;  /* 0x000080400000791a */ /* 0x004fe80000000000 */
.L_x_125:
[----:B------:R-:W-:Y:S05]  /*7980*/  BSYNC.RECONVERGENT B0 ;  /* 0x0000000000007941 */ /* 0x000fea0003800200 */
.L_x_124:
[----:B------:R-:W-:Y:S01]  /*7990*/  BAR.SYNC.DEFER_BLOCKING 0x1, 0x80 ;  /* 0x0042000000007b1d */ /* 0x000fe20000010000 */
[----:B------:R-:W-:Y:S04]  /*79a0*/  UIADD3 UR4, UPT, UPT, UR46, 0x1, URZ ;  /* 0x000000012e047890 */ /* 0x000fe8000fffe0ff */
[----:B------:R-:W-:Y:S04]  /*79b0*/  UISETP.NE.AND UP0, UPT, UR4, 0x4, UPT ;  /* 0x000000040400788c */ /* 0x000fe8000bf05270 */
[----:B------:R-:W-:Y:S01]  /*79c0*/  USEL UR44, UR4, URZ, UP0 ;  /* 0x000000ff042c7287 */ /* 0x000fe20008000000 */
[----:B------:R2:W-:Y:S01]  /*79d0*/  @P6 SYNCS.ARRIVE.TRANS64.RED.A1T0 RZ, [R0+URZ], RZ ;  /* 0x000000ff00ff69a7 */ /* 0x0005e200081004ff */
[----:B------:R-:W-:Y:S01]  /*79e0*/  BSSY B1, `(.L_x_126) ;  /* 0x0000013000017945 */ /* 0x000fe20003800000 */
[----:B------:R-:W3:Y:S02]  /*79f0*/  @P6 SYNCS.PHASECHK.TRANS64.TRYWAIT P0, [R2+URZ+0x30], R3 ;  /* 0x00003003020065a7 */ /* 0x000ee400080011ff */
[----:B---3--:R-:W-:Y:S01]  /*7a00*/  @P6 SEL R64, RZ, 0x1, !P0 ;  /* 0x00000001ff406807 */ /* 0x008fe20004000000 */
[----:B--2---:R-:W-:Y:S06]  /*7a10*/  @!P6 BRA `(.L_x_127) ;  /* 0x00000000003ce947 */ /* 0x004fec0003800000 */
[----:B------:R-:W-:Y:S01]  /*7a20*/  ISETP.NE.AND P1, PT, R65, RZ, PT ;  /* 0x000000ff4100720c */ /* 0x000fe20003f25270 */
[----:B------:R-:W-:Y:S01]  /*7a30*/  BSSY B0, `(.L_x_128) ;  /* 0x0000009000007945 */ /* 0x000fe20003800000 */
[----:B------:R-:W-:Y:S11]  /*7a40*/  ISETP.NE.AND P0, PT, R64, RZ, PT ;  /* 0x000000ff4000720c */ /* 0x000ff60003f05270 */
[----:B------:R-:W-:Y:S05]  /*7a50*/  @P1 IMAD R3, R26, 0x1000, R57 ;  /* 0x000010001a031824 */ /* 0x000fea00078e0239 */
[----:B------:R-:W-:Y:S05]  /*7a60*/  @P1 IADD3 R0, PT, PT, R3, UR43, RZ ;  /* 0x0000002b03001c10 */ /* 0x000fea000fffe0ff */
[----:B------:R-:W-:Y:S01]  /*7a70*/  @P1 IMAD.IADD R0, R66, 0x1, R0 ;  /* 0x0000000142001824 */ /* 0x000fe200078e0200 */
[----:B------:R-:W-:Y:S06]  /*7a80*/  @P0 BRA `(.L_x_129) ;  /* 0x00000000000c0947 */ /* 0x000fec0003800000 */
[----:B------:R-:W-:Y:S04]  /*7a90*/  SHF.L.U32 R4, R60, 0x1f, RZ ;  /* 0x0000001f3c047819 */ /* 0x000fe800000006ff */
[----:B------:R-:W2:Y:S02]  /*7aa0*/  SYNCS.PHASECHK.TRANS64.TRYWAIT P0, [R2+URZ+0x30], R4 ;  /* 0x00003004020075a7 */ /* 0x000ea400080011ff */
[----:B--2---:R-:W-:Y:S05]  /*7ab0*/  @!P0 BRA `(.L_x_130) ;  /* 0x0000001c00ec8947 */ /* 0x004fea0003800000 */
.L_x_129:
[----:B------:R-:W-:Y:S05]  /*7ac0*/  BSYNC B0 ;  /* 0x0000000000007941 */ /* 0x000fea0003800000 */
.L_x_128:
[----:B------:R-:W-:Y:S02]  /*7ad0*/  ISETP.NE.AND P0, PT, R65, RZ, PT ;  /* 0x000000ff4100720c */ /* 0x000fe40003f05270 */
[----:B------:R-:W-:Y:S11]  /*7ae0*/  IADD3 R26, PT, PT, R26, 0x1, RZ ;  /* 0x000000011a1a7810 */ /* 0x000ff60007ffe0ff */
[----:B------:R3:W4:Y:S04]  /*7af0*/  @P0 LDS.128 R28, [R3+UR43+0x200] ;  /* 0x0002002b031c0984 */ /* 0x0007280008000c00 */
[----:B------:R3:W1:Y:S02]  /*7b00*/  @P0 LDS.128 R36, [R0+0x200] ;  /* 0x0002000000240984 */ /* 0x0006640000000c00 */
.L_x_127:
[----:B------:R-:W-:Y:S05]  /*7b10*/  BSYNC B1 ;  /* 0x0000000000017941 */ /* 0x000fea0003800000 */
.L_x_126:
[----:B---3--:R-:W-:Y:S05]  /*7b20*/  VIADD R0, R25, 0x20 ;  /* 0x0000002019007836 */ /* 0x008fea0000000000 */
[----:B------:R-:W-:Y:S04]  /*7b30*/  SHF.R.U32.HI R0, RZ, 0x15, R0 ;  /* 0x00000015ff007819 */ /* 0x000fe80000011600 */
[----:B------:R-:W-:Y:S11]  /*7b40*/  LOP3.LUT P0, RZ, R0, 0x3, R51, 0x48, !PT ;  /* 0x0000000300ff7812 */ /* 0x000ff60007804833 */
[----:B------:R-:W-:Y:S02]  /*7b50*/  @!UPT UIADD3 URZ, UPT, UPT, URZ, URZ, URZ ;  /* 0x000000fffffff290 */ /* 0x000fe4000fffe0ff */
[----:B------:R-:W-:Y:S05]  /*7b60*/  @!P0 BRA `(.L_x_131) ;  /* 0x0000000000408947 */ /* 0x000fea0003800000 */
[----:B------:R-:W3:Y:S01]  /*7b70*/  LDCU.64 UR8, c[0x4][0x70] ;  /* 0x01000e00ff0877ac */ /* 0x000ee20008000a00 */
[----:B------:R-:W-:Y:S01]  /*7b80*/  MOV R3, 0x0 ;  /* 0x0000000000037802 */ /* 0x000fe20000000f00 */
[----:B------:R-:W-:Y:S02]  /*7b90*/  HFMA2 R12, -RZ, RZ, 0, 5.9604644775390625e-08 ;  /* 0x00000001ff0c7431 */ /* 0x000fe400000001ff */
[----:B-1----:R-:W-:Y:S02]  /*7ba0*/  IMAD.MOV.U32 R8, RZ, RZ, 0x192 ;  /* 0x00000192ff087424 */ /* 0x002fe400078e00ff */
[----:B------:R-:W-:Y:S01]  /*7bb0*/  IMAD.MOV.U32 R13, RZ, RZ, RZ ;  /* 0x000000ffff0d7224 */ /* 0x000fe200078e00ff */
[----:B------:R-:W1:Y:S01]  /*7bc0*/  LDCU.64 UR6, c[0x4][0x78] ;  /* 0x01000f00ff0677ac */ /* 0x000e620008000a00 */
[----:B--2---:R-:W2:Y:S01]  /*7bd0*/  LDC.64 R2, c[0x4][R3] ;  /* 0x0100000003027b82 */ /* 0x004ea20000000a00 */
[----:B------:R-:W5:Y:S01]  /*7be0*/  LDCU.64 UR4, c[0x4][0x10] ;  /* 0x01000200ff0477ac */ /* 0x000f620008000a00 */
[----:B---3--:R-:W-:Y:S01]  /*7bf0*/  MOV R5, UR9 ;  /* 0x0000000900057c02 */ /* 0x008fe20008000f00 */
[----:B------:R-:W-:Y:S01]  /*7c00*/  IMAD.U32 R4, RZ, RZ, UR8 ;  /* 0x00000008ff047e24 */ /* 0x000fe2000f8e00ff */
[----:B-1----:R-:W-:Y:S01]  /*7c10*/  MOV R7, UR7 ;  /* 0x0000000700077c02 */ /* 0x002fe20008000f00 */
[----:B------:R-:W-:Y:S01]  /*7c20*/  IMAD.U32 R6, RZ, RZ, UR6 ;  /* 0x00000006ff067e24 */ /* 0x000fe2000f8e00ff */
[----:B-----5:R-:W-:Y:S01]  /*7c30*/  MOV R11, UR5 ;  /* 0x00000005000b7c02 */ /* 0x020fe20008000f00 */
[----:B------:R-:W-:Y:S02]  /*7c40*/  IMAD.U32 R10, RZ, RZ, UR4 ;  /* 0x00000004ff0a7e24 */ /* 0x000fe4000f8e00ff */
[----:B------:R-:W-:Y:S07]  /*7c50*/  LEPC R20, `(.L_x_131) ;  /* 0x000000001014794e */ /* 0x000fee0000000000 */
[----:B--2-4-:R-:W-:Y:S05]  /*7c60*/  CALL.ABS.NOINC R2 ;  /* 0x0000000002007343 */ /* 0x014fea0003c00000 */
.L_x_131:
[----:B------:R-:W-:Y:S01]  /*7c70*/  ISETP.NE.AND P6, PT, R62, RZ, PT ;  /* 0x000000ff3e00720c */ /* 0x000fe20003fc5270 */
[----:B------:R-:W-:Y:S05]  /*7c80*/  WARPSYNC.ALL ;  /* 0x0000000000007948 */ /* 0x000fea0003800000 */
[----:B------:R-:W-:Y:S01]  /*7c90*/  R2UR UR4, R25 ;  /* 0x00000000190472ca */ /* 0x000fe200000e0000 */
[----:B----4-:R-:W-:Y:S01]  /*7ca0*/  HADD2.F32 R3, -RZ, R28.H0_H0 ;  /* 0x2000001cff037230 */ /* 0x010fe20000004100 */
[----:B------:R-:W-:Y:S01]  /*7cb0*/  ISETP.NE.AND P0, PT, R61, RZ, PT ;  /* 0x000000ff3d00720c */ /* 0x000fe20003f05270 */
[----:B------:R-:W-:Y:S01]  /*7cc0*/  HADD2.F32 R20, -RZ, R30.H0_H0 ;  /* 0x2000001eff147230 */ /* 0x000fe20000004100 */
[----:B------:R-:W-:Y:S09]  /*7cd0*/  BSSY.RECONVERGENT B0, `(.L_x_132) ;  /* 0x0000058000007945 */ /* 0x000ff20003800200 */
[----:B-12---:R-:W1:Y:S02]  /*7ce0*/  LDTM.x16 R4, tmem[UR4+0x20] ;  /* 0x00002004000479ee */ /* 0x006e640008240000 */
        /* <DEDUP_REMOVED lines=59> */
[----:B------:R-:W-:Y:S02]  /*80a0*/  LEA R3, R26, UR43, 0x3 ;  /* 0x0000002b1a037c11 */ /* 0x000fe4000f8e18ff */
        /* <DEDUP_REMOVED lines=8> */
[----:B------:R-:W-:Y:S01]  /*8130*/  @P6 SHF.L.U32 R2, R60, 0x1f, RZ ;  /* 0x0000001f3c026819 */ /* 0x000fe200000006ff */
        /* <DEDUP_REMOVED lines=17> */
.L_x_133:
[----:B------:R-:W-:Y:S05]  /*8250*/  BSYNC.RECONVERGENT B0 ;  /* 0x0000000000007941 */ /* 0x000fea0003800200 */
.L_x_132:
        /* <DEDUP_REMOVED lines=19> */
.L_x_137:
[----:B------:R-:W-:Y:S05]  /*8390*/  BSYNC B0 ;  /* 0x0000000000007941 */ /* 0x000fea0003800000 */
.L_x_136:
[----:B------:R-:W-:Y:S11]  /*83a0*/  ISETP.NE.AND P0, PT, R65, RZ, PT ;  /* 0x000000ff4100720c */ /* 0x000ff60003f05270 */
[----:B------:R-:W-:Y:S02]  /*83b0*/  @!UPT UIADD3 URZ, UPT, UPT, URZ, URZ, URZ ;  /* 0x000000fffffff290 */ /* 0x000fe4000fffe0ff */
[----:B------:R3:W4:Y:S04]  /*83c0*/  @P0 LDS.128 R28, [R26+UR43+0x200] ;  /* 0x0002002b1a1c0984 */ /* 0x0007280008000c00 */
[----:B------:R3:W1:Y:S02]  /*83d0*/  @P0 LDS.128 R36, [R66+0x200] ;  /* 0x0002000042240984 */ /* 0x0006640000000c00 */
.L_x_135:
[----:B------:R-:W-:Y:S05]  /*83e0*/  BSYNC B1 ;  /* 0x0000000000017941 */ /* 0x000fea0003800000 */
.L_x_134:
[----:B--2---:R-:W-:Y:S05]  /*83f0*/  VIADD R0, R25, 0x30 ;  /* 0x0000003019007836 */ /* 0x004fea0000000000 */
[----:B------:R-:W-:Y:S04]  /*8400*/  SHF.R.U32.HI R0, RZ, 0x15, R0 ;  /* 0x00000015ff007819 */ /* 0x000fe80000011600 */
[----:B------:R-:W-:Y:S11]  /*8410*/  LOP3.LUT P0, RZ, R0, 0x3, R51, 0x48, !PT ;  /* 0x0000000300ff7812 */ /* 0x000ff60007804833 */
[----:B------:R-:W-:Y:S02]  /*8420*/  @!UPT UIADD3 URZ, UPT, UPT, URZ, URZ, URZ ;  /* 0x000000fffffff290 */ /* 0x000fe4000fffe0ff */
[----:B------:R-:W-:Y:S05]  /*8430*/  @!P0 BRA `(.L_x_139) ;  /* 0x0000000000408947 */ /* 0x000fea0003800000 */
[----:B------:R-:W2:Y:S01]  /*8440*/  LDCU.64 UR8, c[0x4][0x70] ;  /* 0x01000e00ff0877ac */ /* 0x000ea20008000a00 */
[----:B------:R-:W-:Y:S01]  /*8450*/  MOV R3, 0x0 ;  /* 0x0000000000037802 */ /* 0x000fe20000000f00 */
        /* <DEDUP_REMOVED lines=14> */
.L_x_139:
[----:B------:R-:W-:Y:S01]  /*8540*/  ISETP.NE.AND P0, PT, R61, RZ, PT ;  /* 0x000000ff3d00720c */ /* 0x000fe20003f05270 */
[----:B------:R-:W-:Y:S05]  /*8550*/  WARPSYNC.ALL ;  /* 0x0000000000007948 */ /* 0x000fea0003800000 */
[----:B------:R-:W-:Y:S01]  /*8560*/  R2UR UR4, R25 ;  /* 0x00000000190472ca */ /* 0x000fe200000e0000 */
[--C-:B----4-:R-:W-:Y:S01]  /*8570*/  HADD2.F32 R20, -RZ, R28.reuse.H0_H0 ;  /* 0x2000001cff147230 */ /* 0x110fe20000004100 */
[----:B------:R-:W-:Y:S01]  /*8580*/  IADD3 R54, PT, PT, R54, 0xc0, RZ ;  /* 0x000000c036367810 */ /* 0x000fe20007ffe0ff */
[----:B------:R-:W-:Y:S01]  /*8590*/  HADD2.F32 R21, -RZ, R28.H1_H1 ;  /* 0x3000001cff157230 */ /* 0x000fe20000004100 */
[----:B------:R-:W-:Y:S01]  /*85a0*/  BSSY.RECONVERGENT B0, `(.L_x_140) ;  /* 0x0000054000007945 */ /* 0x000fe20003800200 */
[--C-:B------:R-:W-:Y:S01]  /*85b0*/  HADD2.F32 R25, -RZ, R29.reuse.H0_H0 ;  /* 0x2000001dff197230 */ /* 0x100fe20000004100 */
[----:B------:R-:W-:Y:S01]  /*85c0*/  LOP3.LUT R54, R54, 0xfefffff8, RZ, 0xc0, !PT ;  /* 0xfefffff836367812 */ /* 0x000fe200078ec0ff */
[----:B---3--:R-:W-:Y:S02]  /*85d0*/  HADD2.F32 R26, -RZ, R29.H1_H1 ;  /* 0x3000001dff1a7230 */ /* 0x008fe40000004100 */
[--C-:B------:R-:W-:Y:S02]  /*85e0*/  HADD2.F32 R28, -RZ, R30.reuse.H0_H0 ;  /* 0x2000001eff1c7230 */ /* 0x100fe40000004100 */
[----:B------:R-:W-:Y:S02]  /*85f0*/  HADD2.F32 R29, -RZ, R30.H1_H1 ;  /* 0x3000001eff1d7230 */ /* 0x000fe40000004100 */
[----:B-1----:R-:W1:Y:S01]  /*8600*/  LDTM.x16 R4, tmem[UR4+0x30] ;  /* 0x00003004000479ee */ /* 0x002e620008240000 */
[----:B------:R-:W-:Y:S01]  /*8610*/  NOP ;  /* 0x0000000000007918 */ /* 0x000fe20000000000 */
[----:B-1----:R1:W-:Y:S01]  /*8620*/  SYNCS.ARRIVE.TRANS64.RED.A1T0 RZ, [R54+URZ], RZ ;  /* 0x000000ff36ff79a7 */ /* 0x0023e200081004ff */
[--C-:B------:R-:W-:Y:S02]  /*8630*/  HADD2.F32 R30, -RZ, R31.reuse.H0_H0 ;  /* 0x2000001fff1e7230 */ /* 0x100fe40000004100 */
[----:B------:R-:W-:Y:S02]  /*8640*/  HADD2.F32 R31, -RZ, R31.H1_H1 ;  /* 0x3000001fff1f7230 */ /* 0x000fe40000004100 */
        /* <DEDUP_REMOVED lines=8> */
[C---:B------:R-:W-:Y:S01]  /*86d0*/  FMUL R4, R24.reuse, R4 ;  /* 0x0000000418047220 */ /* 0x040fe20000400000 */
[C---:B------:R-:W-:Y:S01]  /*86e0*/  FMUL R5, R24.reuse, R5 ;  /* 0x0000000518057220 */ /* 0x040fe20000400000 */
[C---:B------:R-:W-:Y:S01]  /*86f0*/  FMUL R6, R24.reuse, R6 ;  /* 0x0000000618067220 */ /* 0x040fe20000400000 */
[C---:B------:R-:W-:Y:S01]  /*8700*/  FMUL R7, R24.reuse, R7 ;  /* 0x0000000718077220 */ /* 0x040fe20000400000 */
[C---:B------:R-:W-:Y:S01]  /*8710*/  FFMA R4, R27.reuse, R20, R4 ;  /* 0x000000141b047223 */ /* 0x040fe20000000004 */
        /* <DEDUP_REMOVED lines=15> */
[C---:B------:R-:W-:Y:S01]  /*8810*/  FMUL R12, R24.reuse, R16 ;  /* 0x00000010180c7220 */ /* 0x040fe20000400000 */
[C---:B------:R-:W-:Y:S01]  /*8820*/  FFMA R0, R27.reuse, R32, R0 ;  /* 0x000000201b007223 */ /* 0x040fe20000000000 */
[C---:B------:R-:W-:Y:S01]  /*8830*/  FMUL R13, R24.reuse, R17 ;  /* 0x00000011180d7220 */ /* 0x040fe20000400000 */
[----:B------:R-:W-:Y:S01]  /*8840*/  FFMA R2, R27, R33, R2 ;  /* 0x000000211b027223 */ /* 0x000fe20000000002 */
[----:B------:R-:W-:Y:S01]  /*8850*/  F2FP.F16.F32.PACK_AB R4, R5, R4 ;  /* 0x000000040504723e */ /* 0x000fe200000000ff */
[C---:B------:R-:W-:Y:S01]  /*8860*/  FMUL R14, R24.reuse, R18 ;  /* 0x00000012180e7220 */ /* 0x040fe20000400000 */
[----:B------:R-:W-:Y:S01]  /*8870*/  FFMA R3, R27, R34, R3 ;  /* 0x000000221b037223 */ /* 0x000fe20000000003 */
[----:B------:R-:W-:Y:S01]  /*8880*/  F2FP.F16.F32.PACK_AB R5, R7, R6 ;  /* 0x000000060705723e */ /* 0x000fe200000000ff */
[----:B------:R-:W-:Y:S01]  /*8890*/  FFMA R15, R27, R35, R15 ;  /* 0x000000231b0f7223 */ /* 0x000fe2000000000f */
[----:B------:R-:W-:Y:S01]  /*88a0*/  FMUL R19, R24, R19 ;  /* 0x0000001318137220 */ /* 0x000fe20000400000 */
[----:B------:R-:W-:Y:S01]  /*88b0*/  F2FP.F16.F32.PACK_AB R6, R9, R8 ;  /* 0x000000080906723e */ /* 0x000fe200000000ff */
[----:B------:R-:W-:Y:S01]  /*88c0*/  FFMA R12, R27, R36, R12 ;  /* 0x000000241b0c7223 */ /* 0x000fe2000000000c */
[----:B------:R-:W-:Y:S01]  /*88d0*/  F2FP.F16.F32.PACK_AB R7, R11, R10 ;  /* 0x0000000a0b07723e */ /* 0x000fe200000000ff */
[C---:B------:R-:W-:Y:S01]  /*88e0*/  FFMA R13, R27.reuse, R37, R13 ;  /* 0x000000251b0d7223 */ /* 0x040fe2000000000d */
[C---:B------:R-:W-:Y:S01]  /*88f0*/  FFMA R14, R27.reuse, R38, R14 ;  /* 0x000000261b0e7223 */ /* 0x040fe2000000000e */
[----:B------:R-:W-:Y:S01]  /*8900*/  FFMA R19, R27, R39, R19 ;  /* 0x000000271b137223 */ /* 0x000fe20000000013 */
[----:B------:R-:W-:Y:S01]  /*8910*/  F2FP.F16.F32.PACK_AB R16, R2, R0 ;  /* 0x000000000210723e */ /* 0x000fe200000000ff */
[----:B------:R1:W-:Y:S01]  /*8920*/  STS.128 [R57+UR43+0x3200], R4 ;  /* 0x0032000439007988 */ /* 0x0003e20008000c2b */
        /* <DEDUP_REMOVED lines=27> */
.L_x_141:
[----:B------:R-:W-:Y:S05]  /*8ae0*/  BSYNC.RECONVERGENT B0 ;  /* 0x0000000000007941 */ /* 0x000fea0003800200 */
.L_x_140:
[----:B------:R-:W-:Y:S01]  /*8af0*/  BAR.SYNC.DEFER_BLOCKING 0x1, 0x80 ;  /* 0x0042000000007b1d */ /* 0x000fe20000010000 */
[----:B------:R-:W-:Y:S01]  /*8b00*/  UISETP.NE.AND UP0, UPT, UR52, -0x4, UPT ;  /* 0xfffffffc3400788c */ /* 0x000fe2000bf05270 */
[----:B------:R-:W-:Y:S08]  /*8b10*/  IADD3 R22, PT, PT, R22, 0x1, RZ ;  /* 0x0000000116167810 */ /* 0x000ff00007ffe0ff */
[----:B------:R-:W-:Y:S05]  /*8b20*/  BRA.U !UP0, `(.L_x_142) ;  /* 0x0000000108287547 */ /* 0x000fea000b800000 */
[----:B------:R-:W-:Y:S01]  /*8b30*/  ISETP.NE.AND P0, PT, R62, RZ, PT ;  /* 0x000000ff3e00720c */ /* 0x000fe20003f05270 */
[----:B------:R-:W-:Y:S01]  /*8b40*/  IMAD.U32 R2, RZ, RZ, UR46 ;  /* 0x0000002eff027e24 */ /* 0x000fe2000f8e00ff */
[----:B------:R-:W-:Y:S01]  /*8b50*/  UIADD3 UR4, UPT, UPT, UR46, 0x1, URZ ;  /* 0x000000012e047890 */ /* 0x000fe2000fffe0ff */
[----:B------:R-:W-:Y:S03]  /*8b60*/  IMAD.U32 R0, RZ, RZ, UR47 ;  /* 0x0000002fff007e24 */ /* 0x000fe6000f8e00ff */
[----:B------:R-:W-:Y:S04]  /*8b70*/  UISETP.NE.AND UP0, UPT, UR4, 0x4, UPT ;  /* 0x000000040400788c */ /* 0x000fe8000bf05270 */
[----:B------:R-:W-:Y:S03]  /*8b80*/  USEL UR46, UR4, URZ, UP0 ;  /* 0x000000ff042e7287 */ /* 0x000fe60008000000 */
[----:B------:R-:W-:Y:S05]  /*8b90*/  @P0 LEA R2, R2, UR43, 0x3 ;  /* 0x0000002b02020c11 */ /* 0x000fea000f8e18ff */
[----:B------:R-:W-:Y:S05]  /*8ba0*/  @P0 VIADD R2, R2, 0x50 ;  /* 0x0000005002020836 */ /* 0x000fea0000000000 */
[----:B------:R-:W-:Y:S04]  /*8bb0*/  @P0 PRMT R0, R0, 0x654, R2 ;  /* 0x0000065400000816 */ /* 0x000fe80000000002 */
[----:B------:R2:W-:Y:S03]  /*8bc0*/  @P0 SYNCS.ARRIVE.TRANS64.RED.A1T0 RZ, [R0+URZ], RZ ;  /* 0x000000ff00ff09a7 */ /* 0x0005e600081004ff */
.L_x_142:
[----:B------:R-:W-:Y:S01]  /*8bd0*/  R2UR UR4, R52 ;  /* 0x00000000340472ca */ /* 0x000fe200000e0000 */
[----:B------:R-:W-:Y:S01]  /*8be0*/  UISETP.NE.AND UP0, UPT, UR62, URZ, UPT ;  /* 0x000000ff3e00728c */ /* 0x000fe2000bf05270 */
[----:B------:R-:W-:Y:S01]  /*8bf0*/  ISETP.NE.AND P0, PT, R56, 0x2, PT ;  /* 0x000000023800780c */ /* 0x000fe20003f05270 */
[----:B------:R-:W-:Y:S01]  /*8c00*/  UIADD3 UR28, UPT, UPT, UR38, UR63, URZ ;  /* 0x0000003f261c7290 */ /* 0x000fe2000fffe0ff */
[----:B------:R-:W-:Y:S01]  /*8c10*/  ISETP.NE.AND P1, PT, R22, 0x4, PT ;  /* 0x000000041600780c */ /* 0x000fe20003f25270 */
[----:B------:R-:W-:Y:S01]  /*8c20*/  UIADD3 UR52, UPT, UPT, UR52, 0x4, URZ ;  /* 0x0000000434347890 */ /* 0x000fe2000fffe0ff */
[----:B------:R-:W-:Y:S01]  /*8c30*/  SEL R2, RZ, 0x1, P0 ;  /* 0x00000001ff027807 */ /* 0x000fe20000000000 */
[----:B------:R-:W-:Y:S01]  /*8c40*/  UMOV UR36, UR61 ;  /* 0x0000003d00247c82 */ /* 0x000fe20008000000 */
[----:B--2---:R-:W-:Y:S02]  /*8c50*/  SEL R0, RZ, 0x1, P1 ;  /* 0x00000001ff007807 */ /* 0x004fe40000800000 */
[----:B------:R-:W-:Y:S02]  /*8c60*/  LOP3.LUT R58, R58, R2, RZ, 0x3c, !PT ;  /* 0x000000023a3a7212 */ /* 0x000fe400078e3cff */
[----:B------:R-:W-:Y:S01]  /*8c70*/  LOP3.LUT R59, R59, R0, RZ, 0x3c, !PT ;  /* 0x000000003b3b7212 */ /* 0x000fe200078e3cff */
[----:B------:R-:W-:Y:S01]  /*8c80*/  UIADD3 UR20, UPT, UPT, UR37, UR4, URZ ;  /* 0x0000000425147290 */ /* 0x000fe2000fffe0ff */
[----:B------:R-:W-:Y:S02]  /*8c90*/  SEL R56, R56, RZ, P0 ;  /* 0x000000ff38387207 */ /* 0x000fe40000000000 */
[----:B------:R-:W-:Y:S01]  /*8ca0*/  SEL R22, R22, RZ, P1 ;  /* 0x000000ff16167207 */ /* 0x000fe20000800000 */
[----:B------:R-:W-:Y:S08]  /*8cb0*/  BRA.U UP0, `(.L_x_143) ;  /* 0xffffffcd00787547 */ /* 0x000ff0000b83ffff */
[----:B------:R-:W2:Y:S01]  /*8cc0*/  LDCU.64 UR4, c[0x0][0x888] ;  /* 0x00011100ff0477ac */ /* 0x000ea20008000a00 */
[----:B------:R-:W3:Y:S01]  /*8cd0*/  LDCU.64 UR6, c[0x0][0x890] ;  /* 0x00011200ff0677ac */ /* 0x000ee20008000a00 */
[----:B--2---:R-:W-:Y:S02]  /*8ce0*/  ISETP.NE.U32.AND P2, PT, RZ, UR4, PT ;  /* 0x00000004ff007c0c */ /* 0x004fe4000bf45070 */
[----:B---3--:R-:W-:Y:S02]  /*8cf0*/  ISETP.NE.U32.AND P1, PT, RZ, UR6, PT ;  /* 0x00000006ff007c0c */ /* 0x008fe4000bf25070 */
[----:B------:R-:W-:Y:S02]  /*8d00*/  ISETP.NE.AND.EX P2, PT, RZ, UR5, PT, P2 ;  /* 0x00000005ff007c0c */ /* 0x000fe4000bf45320 */
[----:B------:R-:W-:-:S13]  /*8d10*/  ISETP.NE.AND.EX P0, PT, RZ, UR7, PT, P1 ;  /* 0x00000007ff007c0c */ /* 0x000fda000bf05310 */
[----:B------:R-:W-:Y:S05]  /*8d20*/  @P2 BRA P0, `(.L_x_144) ;  /* 0x00000000003c2947 */ /* 0x000fea0000000000 */
[----:B------:R-:W-:-:S13]  /*8d30*/  ISETP.NE.AND.EX P1, PT, RZ, UR7, PT, P1 ;  /* 0x00000007ff007c0c */ /* 0x000fda000bf25310 */
[----:B------:R-:W-:Y:S05]  /*8d40*/  @P1 BRA `(.L_x_145) ;  /* 0x00000000000c1947 */ /* 0x000fea0003800000 */
[----:B------:R-:W-:-:S13]  /*8d50*/  FSETP.NEU.AND P0, PT, R27, RZ, PT ;  /* 0x000000ff1b00720b */ /* 0x000fda0003f0d000 */
[----:B------:R-:W-:Y:S05]  /*8d60*/  @!P0 EXIT ;  /* 0x000000000000894d */ /* 0x000fea0003800000 */
[----:B------:R-:W-:Y:S05]  /*8d70*/  BRA `(.L_x_144) ;  /* 0x0000000000287947 */ /* 0x000fea0003800000 */
.L_x_145:
[----:B------:R-:W-:Y:S01]  /*8d80*/  ISETP.NE.AND P0, PT, R55, RZ, PT ;  /* 0x000000ff3700720c */ /* 0x000fe20003f05270 */
[----:B------:R-:W-:-:S12]  /*8d90*/  BSSY.RECONVERGENT B0, `(.L_x_144) ;  /* 0x0000008000007945 */ /* 0x000fd80003800200 */
[----:B------:R-:W-:Y:S05]  /*8da0*/  @P0 BRA `(.L_x_146) ;  /* 0x0000000000100947 */ /* 0x000fea0003800000 */
[----:B------:R-:W-:-:S04]  /*8db0*/  ISETP.NE.U32.AND P0, PT, RZ, UR4, PT ;  /* 0x00000004ff007c0c */ /* 0x000fc8000bf05070 */
[----:B------:R-:W-:-:S13]  /*8dc0*/  ISETP.NE.AND.EX P0, PT, RZ, UR5, PT, P0 ;  /* 0x00000005ff007c0c */ /* 0x000fda000bf05300 */
[----:B------:R-:W-:Y:S05]  /*8dd0*/  @!P0 EXIT ;  /* 0x000000000000894d */ /* 0x000fea0003800000 */
[----:B------:R-:W-:Y:S05]  /*8de0*/  BRA `(.L_x_147) ;  /* 0x0000000000087947 */ /* 0x000fea0003800000 */
.L_x_146:
[----:B------:R-:W-:-:S13]  /*8df0*/  FSETP.NEU.AND P0, PT, R27, RZ, PT ;  /* 0x000000ff1b00720b */ /* 0x000fda0003f0d000 */
[----:B------:R-:W-:Y:S05]  /*8e00*/  @!P0 EXIT ;  /* 0x000000000000894d */ /* 0x000fea0003800000 */
.L_x_147:
[----:B------:R-:W-:Y:S05]  /*8e10*/  BSYNC.RECONVERGENT B0 ;  /* 0x0000000000007941 */ /* 0x000fea0003800200 */
.L_x_144:
[----:B------:R-:W-:Y:S01]  /*8e20*/  ULEA UR6, UR46, UR43, 0x3 ;  /* 0x0000002b2e067291 */ /* 0x000fe2000f8e18ff */
[----:B------:R-:W-:-:S04]  /*8e30*/  DEPBAR.LE SB0, 0x0 ;  /* 0x000080000000791a */ /* 0x000fc80000000000 */
[----:B------:R-:W-:-:S04]  /*8e40*/  UIADD3 UR6, UPT, UPT, UR6, 0x50, URZ ;  /* 0x0000005006067890 */ /* 0x000fc8000fffe0ff */
[----:B------:R-:W-:-:S09]  /*8e50*/  UPRMT UR6, UR47, 0x654, UR6 ;  /* 0x000006542f067896 */ /* 0x000fd20008000006 */
[----:B------:R-:W-:Y:S01]  /*8e60*/  SYNCS.ARRIVE.TRANS64.RED.A1T0 RZ, [UR6], RZ ;  /* 0x000000ffffff79a7 */ /* 0x000fe20008100406 */
[----:B------:R-:W-:Y:S05]  /*8e70*/  EXIT ;  /* 0x000000000000794d */ /* 0x000fea0003800000 */
.L_x_24:
[----:B--2---:R2:W3:Y:S02]  /*8e80*/  SYNCS.PHASECHK.TRANS64.TRYWAIT P0, [R0+URZ+0xf0], R2 ;  /* 0x0000f002000075a7 */ /* 0x0044e400080011ff */
[----:B---3--:R-:W-:Y:S05]  /*8e90*/  @!P0 NANOSLEEP.SYNCS 0x989680 ;  /* 0x009896800000895d */ /* 0x008fea0003900000 */
[----:B------:R-:W3:Y:S02]  /*8ea0*/  @!P0 SYNCS.PHASECHK.TRANS64 P0, [R0+URZ+0xf0], R2 ;  /* 0x0000f002000085a7 */ /* 0x000ee400080010ff */
[----:B---3--:R-:W-:Y:S05]  /*8eb0*/  @!P0 BRA `(.L_x_24) ;  /* 0xfffffffc00f08947 */ /* 0x008fea000383ffff */
[----:B------:R-:W-:Y:S05]  /*8ec0*/  BRA `(.L_x_148) ;  /* 0xffffff8c00247947 */ /* 0x000fea000383ffff */
.L_x_27:
[----:B-1----:R-:W-:-:S07]  /*8ed0*/  MOV R0, UR33 ;  /* 0x0000002100007c02 */ /* 0x002fce0008000f00 */
.L_x_149:
[----:B-1----:R1:W2:Y:S02]  /*8ee0*/  SYNCS.PHASECHK.TRANS64.TRYWAIT P0, [R0+URZ+0x18], R3 ;  /* 0x00001803000075a7 */ /* 0x0022a400080011ff */
[----:B--2---:R-:W-:Y:S05]  /*8ef0*/  @!P0 NANOSLEEP.SYNCS 0x989680 ;  /* 0x009896800000895d */ /* 0x004fea0003900000 */
[----:B------:R-:W2:Y:S02]  /*8f00*/  @!P0 SYNCS.PHASECHK.TRANS64 P0, [R0+URZ+0x18], R3 ;  /* 0x00001803000085a7 */ /* 0x000ea400080010ff */
[----:B--2---:R-:W-:Y:S05]  /*8f10*/  @!P0 BRA `(.L_x_149) ;  /* 0xfffffffc00f08947 */ /* 0x004fea000383ffff */
[----:B------:R-:W-:Y:S05]  /*8f20*/  BRA `(.L_x_26) ;  /* 0xffffff8c007c7947 */ /* 0x000fea000383ffff */
.L_x_34:
[----:B-1----:R-:W-:-:S07]  /*8f30*/  MOV R0, UR17 ;  /* 0x0000001100007c02 */ /* 0x002fce0008000f00 */
.L_x_150:
[----:B-1----:R1:W2:Y:S02]  /*8f40*/  SYNCS.PHASECHK.TRANS64.TRYWAIT P0, [R0+URZ+0x18], R3 ;  /* 0x00001803000075a7 */ /* 0x0022a400080011ff */
[----:B--2---:R-:W-:Y:S05]  /*8f50*/  @!P0 NANOSLEEP.SYNCS 0x989680 ;  /* 0x009896800000895d */ /* 0x004fea0003900000 */
[----:B------:R-:W2:Y:S02]  /*8f60*/  @!P0 SYNCS.PHASECHK.TRANS64 P0, [R0+URZ+0x18], R3 ;  /* 0x00001803000085a7 */ /* 0x000ea400080010ff */
[----:B--2---:R-:W-:Y:S05]  /*8f70*/  @!P0 BRA `(.L_x_150) ;  /* 0xfffffffc00f08947 */ /* 0x004fea000383ffff */
[----:B------:R-:W-:Y:S05]  /*8f80*/  BRA `(.L_x_33) ;  /* 0xffffff90004c7947 */ /* 0x000fea000383ffff */
.L_x_39:
[----:B-1----:R1:W2:Y:S02]  /*8f90*/  SYNCS.PHASECHK.TRANS64.TRYWAIT P0, [R3+URZ+0x80], R0 ;  /* 0x00008000030075a7 */ /* 0x0022a400080011ff */
[----:B--2---:R-:W-:Y:S05]  /*8fa0*/  @!P0 NANOSLEEP.SYNCS 0x989680 ;  /* 0x009896800000895d */ /* 0x004fea0003900000 */
[----:B------:R-:W2:Y:S02]  /*8fb0*/  @!P0 SYNCS.PHASECHK.TRANS64 P0, [R3+URZ+0x80], R0 ;  /* 0x00008000030085a7 */ /* 0x000ea400080010ff */
[----:B--2---:R-:W-:Y:S05]  /*8fc0*/  @!P0 BRA `(.L_x_39) ;  /* 0xfffffffc00f08947 */ /* 0x004fea000383ffff */
[----:B------:R-:W-:Y:S05]  /*8fd0*/  BRA `(.L_x_151) ;  /* 0xffffff9400047947 */ /* 0x000fea000383ffff */
.L_x_43:
[----:B------:R-:W-:-:S07]  /*8fe0*/  MOV R0, UR4 ;  /* 0x0000000400007c02 */ /* 0x000fce0008000f00 */
.L_x_152:
[----:B-1----:R1:W2:Y:S02]  /*8ff0*/  SYNCS.PHASECHK.TRANS64.TRYWAIT P0, [R0+URZ], R2 ;  /* 0x00000002000075a7 */ /* 0x0022a400080011ff */
[----:B--2---:R-:W-:Y:S05]  /*9000*/  @!P0 NANOSLEEP.SYNCS 0x989680 ;  /* 0x009896800000895d */ /* 0x004fea0003900000 */
[----:B------:R-:W2:Y:S02]  /*9010*/  @!P0 SYNCS.PHASECHK.TRANS64 P0, [R0+URZ], R2 ;  /* 0x00000002000085a7 */ /* 0x000ea400080010ff */
[----:B--2---:R-:W-:Y:S05]  /*9020*/  @!P0 BRA `(.L_x_152) ;  /* 0xfffffffc00f08947 */ /* 0x004fea000383ffff */
[----:B------:R-:W-:Y:S05]  /*9030*/  BRA `(.L_x_153) ;  /* 0xffffff9800ac7947 */ /* 0x000fea000383ffff */
.L_x_44:
[----:B------:R-:W-:-:S07]  /*9040*/  MOV R0, UR5 ;  /* 0x0000000500007c02 */ /* 0x000fce0008000f00 */
.L_x_154:
[----:B-1----:R1:W2:Y:S02]  /*9050*/  SYNCS.PHASECHK.TRANS64.TRYWAIT P0, [R0+URZ], R2 ;  /* 0x00000002000075a7 */ /* 0x0022a400080011ff */
[----:B--2---:R-:W-:Y:S05]  /*9060*/  @!P0 NANOSLEEP.SYNCS 0x989680 ;  /* 0x009896800000895d */ /* 0x004fea0003900000 */
[----:B------:R-:W2:Y:S02]  /*9070*/  @!P0 SYNCS.PHASECHK.TRANS64 P0, [R0+URZ], R2 ;  /* 0x00000002000085a7 */ /* 0x000ea400080010ff */
[----:B--2---:R-:W-:Y:S05]  /*9080*/  @!P0 BRA `(.L_x_154) ;  /* 0xfffffffc00f08947 */ /* 0x004fea000383ffff */
[----:B------:R-:W-:Y:S05]  /*9090*/  BRA `(.L_x_155) ;  /* 0xffffff9800b87947 */ /* 0x000fea000383ffff */
.L_x_47:
[----:B--2---:R2:W3:Y:S02]  /*90a0*/  SYNCS.PHASECHK.TRANS64.TRYWAIT P0, [R2+URZ+0xe0], R4 ;  /* 0x0000e004020075a7 */ /* 0x0044e400080011ff */
[----:B---3--:R-:W-:Y:S05]  /*90b0*/  @!P0 NANOSLEEP.SYNCS 0x989680 ;  /* 0x009896800000895d */ /* 0x008fea0003900000 */
[----:B------:R-:W3:Y:S02]  /*90c0*/  @!P0 SYNCS.PHASECHK.TRANS64 P0, [R2+URZ+0xe0], R4 ;  /* 0x0000e004020085a7 */ /* 0x000ee400080010ff */
[----:B---3--:R-:W-:Y:S05]  /*90d0*/  @!P0 BRA `(.L_x_47) ;  /* 0xfffffffc00f08947 */ /* 0x008fea000383ffff */
[----:B------:R-:W-:Y:S05]  /*90e0*/  BRA `(.L_x_156) ;  /* 0xffffff9c00147947 */ /* 0x000fea000383ffff */
.L_x_48:
[----:B------:R-:W-:-:S07]  /*90f0*/  MOV R2, UR4 ;  /* 0x0000000400027c02 */ /* 0x000fce0008000f00 */
.L_x_157:
[----:B--2---:R2:W3:Y:S02]  /*9100*/  SYNCS.PHASECHK.TRANS64.TRYWAIT P0, [R2+URZ+0x90], R5 ;  /* 0x00009005020075a7 */ /* 0x0044e400080011ff */
[----:B---3--:R-:W-:Y:S05]  /*9110*/  @!P0 NANOSLEEP.SYNCS 0x989680 ;  /* 0x009896800000895d */ /* 0x008fea0003900000 */
[----:B------:R-:W3:Y:S02]  /*9120*/  @!P0 SYNCS.PHASECHK.TRANS64 P0, [R2+URZ+0x90], R5 ;  /* 0x00009005020085a7 */ /* 0x000ee400080010ff */
[----:B---3--:R-:W-:Y:S05]  /*9130*/  @!P0 BRA `(.L_x_157) ;  /* 0xfffffffc00f08947 */ /* 0x008fea000383ffff */
[----:B------:R-:W-:Y:S05]  /*9140*/  BRA `(.L_x_158) ;  /* 0xffffff9c00247947 */ /* 0x000fea000383ffff */
.L_x_49:
[----:B--2---:R2:W3:Y:S02]  /*9150*/  SYNCS.PHASECHK.TRANS64.TRYWAIT P1, [R2+URZ+0x80], R4 ;  /* 0x00008004020075a7 */ /* 0x0044e400080211ff */
[----:B---3--:R-:W-:Y:S05]  /*9160*/  @!P1 NANOSLEEP.SYNCS 0x989680 ;  /* 0x009896800000995d */ /* 0x008fea0003900000 */
[----:B------:R-:W3:Y:S02]  /*9170*/  @!P1 SYNCS.PHASECHK.TRANS64 P1, [R2+URZ+0x80], R4 ;  /* 0x00008004020095a7 */ /* 0x000ee400080210ff */
[----:B---3--:R-:W-:Y:S05]  /*9180*/  @!P1 BRA `(.L_x_49) ;  /* 0xfffffffc00f09947 */ /* 0x008fea000383ffff */
[----:B------:R-:W-:Y:S05]  /*9190*/  BRA `(.L_x_159) ;  /* 0xffffff9c00547947 */ /* 0x000fea000383ffff */
.L_x_52:
[----:B------:R-:W-:-:S07]  /*91a0*/  MOV R0, UR4 ;  /* 0x0000000400007c02 */ /* 0x000fce0008000f00 */
.L_x_160:
[----:B--2---:R2:W3:Y:S02]  /*91b0*/  SYNCS.PHASECHK.TRANS64.TRYWAIT P0, [R0+URZ+0x90], R2 ;  /* 0x00009002000075a7 */ /* 0x0044e400080011ff */
[----:B---3--:R-:W-:Y:S05]  /*91c0*/  @!P0 NANOSLEEP.SYNCS 0x989680 ;  /* 0x009896800000895d */ /* 0x008fea0003900000 */
[----:B------:R-:W3:Y:S02]  /*91d0*/  @!P0 SYNCS.PHASECHK.TRANS64 P0, [R0+URZ+0x90], R2 ;  /* 0x00009002000085a7 */ /* 0x000ee400080010ff */
[----:B---3--:R-:W-:Y:S05]  /*91e0*/  @!P0 BRA `(.L_x_160) ;  /* 0xfffffffc00f08947 */ /* 0x008fea000383ffff */
[----:B------:R-:W-:Y:S05]  /*91f0*/  BRA `(.L_x_51) ;  /* 0xffffff9c00a87947 */ /* 0x000fea000383ffff */
.L_x_61:
[----:B--2---:R-:W-:-:S04]  /*9200*/  MOV R5, UR5 ;  /* 0x0000000500057c02 */ /* 0x004fc80008000f00 */
[----:B------:R2:W3:Y:S03]  /*9210*/  SYNCS.PHASECHK.TRANS64.TRYWAIT P0, [R5+URZ+0x8], R6 ;  /* 0x00000806050075a7 */ /* 0x0004e600080011ff */
[----:B---3--:R-:W-:Y:S05]  /*9220*/  @!P0 NANOSLEEP.SYNCS 0x989680 ;  /* 0x009896800000895d */ /* 0x008fea0003900000 */
[----:B------:R-:W3:Y:S02]  /*9230*/  @!P0 SYNCS.PHASECHK.TRANS64 P0, [R5+URZ+0x8], R6 ;  /* 0x00000806050085a7 */ /* 0x000ee400080010ff */
[----:B---3--:R-:W-:Y:S05]  /*9240*/  @!P0 BRA `(.L_x_61) ;  /* 0xfffffffc00ec8947 */ /* 0x008fea000383ffff */
[----:B------:R-:W-:Y:S05]  /*9250*/  BRA `(.L_x_60) ;  /* 0xffffffa0005c7947 */ /* 0x000fea000383ffff */
.L_x_63:
[----:B------:R-:W-:Y:S01]  /*9260*/  BSSY B0, `(.L_x_161) ;  /* 0x0000006000007945 */ /* 0x000fe20003800000 */
[----:B------:R-:W-:-:S07]  /*9270*/  MOV R15, 0xffffffff ;  /* 0xffffffff000f7802 */ /* 0x000fce0000000f00 */
[----:B-12--5:R-:W-:Y:S05]  /*9280*/  WARPSYNC.COLLECTIVE R15, `(.L_x_162) ;  /* 0x000000000f0c7348 */ /* 0x026fea0003c00000 */
[----:B------:R-:W-:Y:S02]  /*9290*/  ELECT P6, UR79, PT ;  /* 0x00000000004f782f */ /* 0x000fe400038c0000 */
[----:B------:R-:W-:Y:S01]  /*92a0*/  MOV R14, UR79 ;  /* 0x0000004f000e7c02 */ /* 0x000fe20008000f00 */
[----:B-12--5:R-:W-:Y:S10]  /*92b0*/  ENDCOLLECTIVE ;  /* 0x000000000000791b */ /* 0x026ff40003800000 */
.L_x_162:
[----:B------:R-:W-:Y:S05]  /*92c0*/  BSYNC B0 ;  /* 0x0000000000007941 */ /* 0x000fea0003800000 */
.L_x_161:
[----:B------:R-:W-:Y:S05]  /*92d0*/  BRA `(.L_x_163) ;  /* 0xffffffa0008c7947 */ /* 0x000fea000383ffff */
.L_x_65:
[----:B--2---:R-:W-:-:S04]  /*92e0*/  MOV R0, UR5 ;  /* 0x0000000500007c02 */ /* 0x004fc80008000f00 */
[----:B------:R2:W3:Y:S03]  /*92f0*/  SYNCS.PHASECHK.TRANS64.TRYWAIT P0, [R0+URZ+0x8], R4 ;  /* 0x00000804000075a7 */ /* 0x0004e600080011ff */
[----:B---3--:R-:W-:Y:S05]  /*9300*/  @!P0 NANOSLEEP.SYNCS 0x989680 ;  /* 0x009896800000895d */ /* 0x008fea0003900000 */
[----:B------:R-:W3:Y:S02]  /*9310*/  @!P0 SYNCS.PHASECHK.TRANS64 P0, [R0+URZ+0x8], R4 ;  /* 0x00000804000085a7 */ /* 0x000ee400080010ff */
[----:B---3--:R-:W-:Y:S05]  /*9320*/  @!P0 BRA `(.L_x_65) ;  /* 0xfffffffc00ec8947 */ /* 0x008fea000383ffff */
[----:B------:R-:W-:Y:S05]  /*9330*/  BRA `(.L_x_64) ;  /* 0xffffffa000907947 */ /* 0x000fea000383ffff */
.L_x_66:
[----:B-1----:R1:W2:Y:S02]  /*9340*/  SYNCS.PHASECHK.TRANS64.TRYWAIT P0, [R0+URZ+0x80], R4 ;  /* 0x00008004000075a7 */ /* 0x0022a400080011ff */
[----:B--2---:R-:W-:Y:S05]  /*9350*/  @!P0 NANOSLEEP.SYNCS 0x989680 ;  /* 0x009896800000895d */ /* 0x004fea0003900000 */
[----:B------:R-:W2:Y:S02]  /*9360*/  @!P0 SYNCS.PHASECHK.TRANS64 P0, [R0+URZ+0x80], R4 ;  /* 0x00008004000085a7 */ /* 0x000ea400080010ff */
[----:B--2---:R-:W-:Y:S05]  /*9370*/  @!P0 BRA `(.L_x_66) ;  /* 0xfffffffc00f08947 */ /* 0x004fea000383ffff */
[----:B------:R-:W-:Y:S05]  /*9380*/  BRA `(.L_x_164) ;  /* 0xffffffa400787947 */ /* 0x000fea000383ffff */
.L_x_68:
[----:B------:R-:W-:-:S07]  /*9390*/  MOV R0, UR31 ;  /* 0x0000001f00007c02 */ /* 0x000fce0008000f00 */
.L_x_165:
[----:B-1----:R1:W2:Y:S02]  /*93a0*/  SYNCS.PHASECHK.TRANS64.TRYWAIT P0, [R0+URZ+0xc0], R4 ;  /* 0x0000c004000075a7 */ /* 0x0022a400080011ff */
[----:B--2---:R-:W-:Y:S05]  /*93b0*/  @!P0 NANOSLEEP.SYNCS 0x989680 ;  /* 0x009896800000895d */ /* 0x004fea0003900000 */
[----:B------:R-:W2:Y:S02]  /*93c0*/  @!P0 SYNCS.PHASECHK.TRANS64 P0, [R0+URZ+0xc0], R4 ;  /* 0x0000c004000085a7 */ /* 0x000ea400080010ff */
[----:B--2---:R-:W-:Y:S05]  /*93d0*/  @!P0 BRA `(.L_x_165) ;  /* 0xfffffffc00f08947 */ /* 0x004fea000383ffff */
[----:B------:R-:W-:Y:S05]  /*93e0*/  BRA `(.L_x_166) ;  /* 0xffffffa400c47947 */ /* 0x000fea000383ffff */
.L_x_71:
[----:B------:R-:W-:Y:S07]  /*93f0*/  MOV R0, UR5 ;  /* 0x0000000500007c02 */ /* 0x000fee0008000f00 */
.L_x_167:
[----:B-1----:R1:W2:Y:S02]  /*9400*/  SYNCS.PHASECHK.TRANS64.TRYWAIT P0, [R0+URZ], R4 ;  /* 0x00000004000075a7 */ /* 0x0022a400080011ff */
[----:B--2---:R-:W-:Y:S05]  /*9410*/  @!P0 NANOSLEEP.SYNCS 0x989680 ;  /* 0x009896800000895d */ /* 0x004fea0003900000 */
[----:B------:R-:W2:Y:S02]  /*9420*/  @!P0 SYNCS.PHASECHK.TRANS64 P0, [R0+URZ], R4 ;  /* 0x00000004000085a7 */ /* 0x000ea400080010ff */
[----:B--2---:R-:W-:Y:S05]  /*9430*/  @!P0 BRA `(.L_x_167) ;  /* 0xfffffffc00f08947 */ /* 0x004fea000383ffff */
[----:B------:R-:W-:Y:S05]  /*9440*/  BRA `(.L_x_70) ;  /* 0xffffffa400d87947 */ /* 0x000fea000383ffff */
.L_x_75:
[----:B-1----:R-:W-:-:S07]  /*9450*/  MOV R0, UR4 ;  /* 0x0000000400007c02 */ /* 0x002fce0008000f00 */
.L_x_168:
[----:B-1----:R1:W2:Y:S02]  /*9460*/  SYNCS.PHASECHK.TRANS64.TRYWAIT P0, [R0+URZ], R2 ;  /* 0x00000002000075a7 */ /* 0x0022a400080011ff */
[----:B--2---:R-:W-:Y:S05]  /*9470*/  @!P0 NANOSLEEP.SYNCS 0x989680 ;  /* 0x009896800000895d */ /* 0x004fea0003900000 */
[----:B------:R-:W2:Y:S02]  /*9480*/  @!P0 SYNCS.PHASECHK.TRANS64 P0, [R0+URZ], R2 ;  /* 0x00000002000085a7 */ /* 0x000ea400080010ff */
[----:B--2---:R-:W-:Y:S05]  /*9490*/  @!P0 BRA `(.L_x_168) ;  /* 0xfffffffc00f08947 */ /* 0x004fea000383ffff */
[----:B------:R-:W-:Y:S05]  /*94a0*/  BRA `(.L_x_169) ;  /* 0xffffffa800cc7947 */ /* 0x000fea000383ffff */
.L_x_76:
[----:B------:R-:W-:-:S07]  /*94b0*/  MOV R0, UR5 ;  /* 0x0000000500007c02 */ /* 0x000fce0008000f00 */
.L_x_170:
[----:B-1----:R1:W2:Y:S02]  /*94c0*/  SYNCS.PHASECHK.TRANS64.TRYWAIT P0, [R0+URZ], R3 ;  /* 0x00000003000075a7 */ /* 0x0022a400080011ff */
[----:B--2---:R-:W-:Y:S05]  /*94d0*/  @!P0 NANOSLEEP.SYNCS 0x989680 ;  /* 0x009896800000895d */ /* 0x004fea0003900000 */
[----:B------:R-:W2:Y:S02]  /*94e0*/  @!P0 SYNCS.PHASECHK.TRANS64 P0, [R0+URZ], R3 ;  /* 0x00000003000085a7 */ /* 0x000ea400080010ff */
[----:B--2---:R-:W-:Y:S05]  /*94f0*/  @!P0 BRA `(.L_x_170) ;  /* 0xfffffffc00f08947 */ /* 0x004fea000383ffff */
[----:B------:R-:W-:Y:S05]  /*9500*/  BRA `(.L_x_171) ;  /* 0xffffffa800d87947 */ /* 0x000fea000383ffff */
.L_x_77:
[----:B------:R-:W-:-:S07]  /*9510*/  MOV R0, UR5 ;  /* 0x0000000500007c02 */ /* 0x000fce0008000f00 */
.L_x_172:
[----:B-1----:R1:W2:Y:S02]  /*9520*/  SYNCS.PHASECHK.TRANS64.TRYWAIT P0, [R0+URZ], R3 ;  /* 0x00000003000075a7 */ /* 0x0022a400080011ff */
[----:B--2---:R-:W-:Y:S05]  /*9530*/  @!P0 NANOSLEEP.SYNCS 0x989680 ;  /* 0x009896800000895d */ /* 0x004fea0003900000 */
[----:B------:R-:W2:Y:S02]  /*9540*/  @!P0 SYNCS.PHASECHK.TRANS64 P0, [R0+URZ], R3 ;  /* 0x00000003000085a7 */ /* 0x000ea400080010ff */
[----:B--2---:R-:W-:Y:S05]  /*9550*/  @!P0 BRA `(.L_x_172) ;  /* 0xfffffffc00f08947 */ /* 0x004fea000383ffff */
[----:B------:R-:W-:Y:S05]  /*9560*/  BRA `(.L_x_173) ;  /* 0xffffffa800e47947 */ /* 0x000fea000383ffff */
.L_x_80:
[----:B------:R-:W-:-:S07]  /*9570*/  MOV R0, UR26 ;  /* 0x0000001a00007c02 */ /* 0x000fce0008000f00 */
.L_x_174:
[----:B-1----:R1:W2:Y:S02]  /*9580*/  SYNCS.PHASECHK.TRANS64.TRYWAIT P1, [R0+URZ+0x100], R2 ;  /* 0x00010002000075a7 */ /* 0x0022a400080211ff */
[----:B--2---:R-:W-:Y:S05]  /*9590*/  @!P1 NANOSLEEP.SYNCS 0x989680 ;  /* 0x009896800000995d */ /* 0x004fea0003900000 */
[----:B------:R-:W2:Y:S02]  /*95a0*/  @!P1 SYNCS.PHASECHK.TRANS64 P1, [R0+URZ+0x100], R2 ;  /* 0x00010002000095a7 */ /* 0x000ea400080210ff */
[----:B--2---:R-:W-:Y:S05]  /*95b0*/  @!P1 BRA `(.L_x_174) ;  /* 0xfffffffc00f09947 */ /* 0x004fea000383ffff */
[----:B------:R-:W-:Y:S05]  /*95c0*/  BRA `(.L_x_175) ;  /* 0xffffffac00307947 */ /* 0x000fea000383ffff */
.L_x_85:
[----:B---3--:R3:W4:Y:S02]  /*95d0*/  SYNCS.PHASECHK.TRANS64.TRYWAIT P0, [R12+URZ+0x80], R0 ;  /* 0x000080000c0075a7 */ /* 0x00872400080011ff */
[----:B----4-:R-:W-:Y:S05]  /*95e0*/  @!P0 NANOSLEEP.SYNCS 0x989680 ;  /* 0x009896800000895d */ /* 0x010fea0003900000 */
[----:B------:R-:W4:Y:S02]  /*95f0*/  @!P0 SYNCS.PHASECHK.TRANS64 P0, [R12+URZ+0x80], R0 ;  /* 0x000080000c0085a7 */ /* 0x000f2400080010ff */
[----:B----4-:R-:W-:Y:S05]  /*9600*/  @!P0 BRA `(.L_x_85) ;  /* 0xfffffffc00f08947 */ /* 0x010fea000383ffff */
[----:B------:R-:W-:Y:S05]  /*9610*/  BRA `(.L_x_176) ;  /* 0xffffffb000587947 */ /* 0x000fea000383ffff */
.L_x_88:
[----:B-1----:R-:W-:Y:S07]  /*9620*/  MOV R0, UR21 ;  /* 0x0000001500007c02 */ /* 0x002fee0008000f00 */
.L_x_177:
[----:B-1----:R1:W3:Y:S02]  /*9630*/  SYNCS.PHASECHK.TRANS64.TRYWAIT P2, [R0+URZ+0x78], R6 ;  /* 0x00007806000075a7 */ /* 0x0022e400080411ff */
[----:B---3--:R-:W-:Y:S05]  /*9640*/  @!P2 NANOSLEEP.SYNCS 0x989680 ;  /* 0x009896800000a95d */ /* 0x008fea0003900000 */
[----:B------:R-:W3:Y:S02]  /*9650*/  @!P2 SYNCS.PHASECHK.TRANS64 P2, [R0+URZ+0x78], R6 ;  /* 0x000078060000a5a7 */ /* 0x000ee400080410ff */
[----:B---3--:R-:W-:Y:S05]  /*9660*/  @!P2 BRA `(.L_x_177) ;  /* 0xfffffffc00f0a947 */ /* 0x008fea000383ffff */
[----:B------:R-:W-:Y:S05]  /*9670*/  BRA `(.L_x_87) ;  /* 0xffffffb400c07947 */ /* 0x000fea000383ffff */
.L_x_91:
[----:B------:R-:W-:Y:S07]  /*9680*/  MOV R0, UR21 ;  /* 0x0000001500007c02 */ /* 0x000fee0008000f00 */
.L_x_178:
[----:B-1----:R1:W3:Y:S02]  /*9690*/  SYNCS.PHASECHK.TRANS64.TRYWAIT P0, [R0+URZ+0x50], R9 ;  /* 0x00005009000075a7 */ /* 0x0022e400080011ff */
[----:B---3--:R-:W-:Y:S05]  /*96a0*/  @!P0 NANOSLEEP.SYNCS 0x989680 ;  /* 0x009896800000895d */ /* 0x008fea0003900000 */
[----:B------:R-:W3:Y:S02]  /*96b0*/  @!P0 SYNCS.PHASECHK.TRANS64 P0, [R0+URZ+0x50], R9 ;  /* 0x00005009000085a7 */ /* 0x000ee400080010ff */
[----:B---3--:R-:W-:Y:S05]  /*96c0*/  @!P0 BRA `(.L_x_178) ;  /* 0xfffffffc00f08947 */ /* 0x008fea000383ffff */
[----:B------:R-:W-:Y:S05]  /*96d0*/  BRA `(.L_x_179) ;  /* 0xffffffb8001c7947 */ /* 0x000fea000383ffff */
.L_x_92:
[----:B------:R-:W-:Y:S07]  /*96e0*/  MOV R0, UR21 ;  /* 0x0000001500007c02 */ /* 0x000fee0008000f00 */
.L_x_180:
[----:B-1----:R1:W3:Y:S02]  /*96f0*/  SYNCS.PHASECHK.TRANS64.TRYWAIT P0, [R0+URZ+0x58], R9 ;  /* 0x00005809000075a7 */ /* 0x0022e400080011ff */
[----:B---3--:R-:W-:Y:S05]  /*9700*/  @!P0 NANOSLEEP.SYNCS 0x989680 ;  /* 0x009896800000895d */ /* 0x008fea0003900000 */
[----:B------:R-:W3:Y:S02]  /*9710*/  @!P0 SYNCS.PHASECHK.TRANS64 P0, [R0+URZ+0x58], R9 ;  /* 0x00005809000085a7 */ /* 0x000ee400080010ff */
[----:B---3--:R-:W-:Y:S05]  /*9720*/  @!P0 BRA `(.L_x_180) ;  /* 0xfffffffc00f08947 */ /* 0x008fea000383ffff */
[----:B------:R-:W-:Y:S05]  /*9730*/  BRA `(.L_x_181) ;  /* 0xffffffb800787947 */ /* 0x000fea000383ffff */
.L_x_93:
[----:B------:R-:W-:Y:S07]  /*9740*/  MOV R0, UR21 ;  /* 0x0000001500007c02 */ /* 0x000fee0008000f00 */
.L_x_182:
[----:B-1----:R1:W3:Y:S02]  /*9750*/  SYNCS.PHASECHK.TRANS64.TRYWAIT P0, [R0+URZ+0x60], R9 ;  /* 0x00006009000075a7 */ /* 0x0022e400080011ff */
[----:B---3--:R-:W-:Y:S05]  /*9760*/  @!P0 NANOSLEEP.SYNCS 0x989680 ;  /* 0x009896800000895d */ /* 0x008fea0003900000 */
[----:B------:R-:W3:Y:S02]  /*9770*/  @!P0 SYNCS.PHASECHK.TRANS64 P0, [R0+URZ+0x60], R9 ;  /* 0x00006009000085a7 */ /* 0x000ee400080010ff */
[----:B---3--:R-:W-:Y:S05]  /*9780*/  @!P0 BRA `(.L_x_182) ;  /* 0xfffffffc00f08947 */ /* 0x008fea000383ffff */
[----:B------:R-:W-:Y:S05]  /*9790*/  BRA `(.L_x_183) ;  /* 0xffffffb800d47947 */ /* 0x000fea000383ffff */
.L_x_94:
[----:B------:R-:W-:Y:S07]  /*97a0*/  MOV R0, UR21 ;  /* 0x0000001500007c02 */ /* 0x000fee0008000f00 */
.L_x_184:
[----:B-1----:R1:W3:Y:S02]  /*97b0*/  SYNCS.PHASECHK.TRANS64.TRYWAIT P0, [R0+URZ+0x68], R9 ;  /* 0x00006809000075a7 */ /* 0x0022e400080011ff */
[----:B---3--:R-:W-:Y:S05]  /*97c0*/  @!P0 NANOSLEEP.SYNCS 0x989680 ;  /* 0x009896800000895d */ /* 0x008fea0003900000 */
[----:B------:R-:W3:Y:S02]  /*97d0*/  @!P0 SYNCS.PHASECHK.TRANS64 P0, [R0+URZ+0x68], R9 ;  /* 0x00006809000085a7 */ /* 0x000ee400080010ff */
[----:B---3--:R-:W-:Y:S05]  /*97e0*/  @!P0 BRA `(.L_x_184) ;  /* 0xfffffffc00f08947 */ /* 0x008fea000383ffff */
[----:B------:R-:W-:Y:S05]  /*97f0*/  BRA `(.L_x_185) ;  /* 0xffffffbc00307947 */ /* 0x000fea000383ffff */
.L_x_96:
[----:B------:R-:W-:-:S07]  /*9800*/  MOV R0, UR21 ;  /* 0x0000001500007c02 */ /* 0x000fce0008000f00 */
.L_x_186:
[----:B-1----:R1:W4:Y:S02]  /*9810*/  SYNCS.PHASECHK.TRANS64.TRYWAIT P0, [R0+URZ+0x50], R2 ;  /* 0x00005002000075a7 */ /* 0x00232400080011ff */
[----:B----4-:R-:W-:Y:S05]  /*9820*/  @!P0 NANOSLEEP.SYNCS 0x989680 ;  /* 0x009896800000895d */ /* 0x010fea0003900000 */
[----:B------:R-:W4:Y:S02]  /*9830*/  @!P0 SYNCS.PHASECHK.TRANS64 P0, [R0+URZ+0x50], R2 ;  /* 0x00005002000085a7 */ /* 0x000f2400080010ff */
[----:B----4-:R-:W-:Y:S05]  /*9840*/  @!P0 BRA `(.L_x_186) ;  /* 0xfffffffc00f08947 */ /* 0x010fea000383ffff */
[----:B------:R-:W-:Y:S05]  /*9850*/  BRA `(.L_x_187) ;  /* 0xffffffbc00bc7947 */ /* 0x000fea000383ffff */
.L_x_97:
[----:B-1----:R-:W-:-:S07]  /*9860*/  MOV R0, UR21 ;  /* 0x0000001500007c02 */ /* 0x002fce0008000f00 */
.L_x_188:
[----:B-1----:R1:W4:Y:S02]  /*9870*/  SYNCS.PHASECHK.TRANS64.TRYWAIT P0, [R0+URZ+0x58], R2 ;  /* 0x00005802000075a7 */ /* 0x00232400080011ff */
[----:B----4-:R-:W-:Y:S05]  /*9880*/  @!P0 NANOSLEEP.SYNCS 0x989680 ;  /* 0x009896800000895d */ /* 0x010fea0003900000 */
[----:B------:R-:W4:Y:S02]  /*9890*/  @!P0 SYNCS.PHASECHK.TRANS64 P0, [R0+URZ+0x58], R2 ;  /* 0x00005802000085a7 */ /* 0x000f2400080010ff */
[----:B----4-:R-:W-:Y:S05]  /*98a0*/  @!P0 BRA `(.L_x_188) ;  /* 0xfffffffc00f08947 */ /* 0x010fea000383ffff */
[----:B------:R-:W-:Y:S05]  /*98b0*/  BRA `(.L_x_189) ;  /* 0xffffffbc00ac7947 */ /* 0x000fea000383ffff */
.L_x_98:
[----:B-1----:R-:W-:-:S07]  /*98c0*/  MOV R0, UR21 ;  /* 0x0000001500007c02 */ /* 0x002fce0008000f00 */
.L_x_190:
[----:B-1----:R1:W4:Y:S02]  /*98d0*/  SYNCS.PHASECHK.TRANS64.TRYWAIT P0, [R0+URZ+0x60], R2 ;  /* 0x00006002000075a7 */ /* 0x00232400080011ff */
[----:B----4-:R-:W-:Y:S05]  /*98e0*/  @!P0 NANOSLEEP.SYNCS 0x989680 ;  /* 0x009896800000895d */ /* 0x010fea0003900000 */
[----:B------:R-:W4:Y:S02]  /*98f0*/  @!P0 SYNCS.PHASECHK.TRANS64 P0, [R0+URZ+0x60], R2 ;  /* 0x00006002000085a7 */ /* 0x000f2400080010ff */
[----:B----4-:R-:W-:Y:S05]  /*9900*/  @!P0 BRA `(.L_x_190) ;  /* 0xfffffffc00f08947 */ /* 0x010fea000383ffff */
[----:B------:R-:W-:Y:S05]  /*9910*/  BRA `(.L_x_191) ;  /* 0xffffffbc009c7947 */ /* 0x000fea000383ffff */
.L_x_100:
[----:B--2---:R2:W3:Y:S02]  /*9920*/  SYNCS.PHASECHK.TRANS64.TRYWAIT P0, [R3+URZ+0x80], R0 ;  /* 0x00008000030075a7 */ /* 0x0044e400080011ff */
[----:B---3--:R-:W-:Y:S05]  /*9930*/  @!P0 NANOSLEEP.SYNCS 0x989680 ;  /* 0x009896800000895d */ /* 0x008fea0003900000 */
[----:B------:R-:W3:Y:S02]  /*9940*/  @!P0 SYNCS.PHASECHK.TRANS64 P0, [R3+URZ+0x80], R0 ;  /* 0x00008000030085a7 */ /* 0x000ee400080010ff */
[----:B---3--:R-:W-:Y:S05]  /*9950*/  @!P0 BRA `(.L_x_100) ;  /* 0xfffffffc00f08947 */ /* 0x008fea000383ffff */
[----:B------:R-:W-:Y:S05]  /*9960*/  BRA `(.L_x_192) ;  /* 0xffffffc000607947 */ /* 0x000fea000383ffff */
.L_x_111:
[----:B-1----:R-:W-:Y:S04]  /*9970*/  MOV R2, UR43 ;  /* 0x0000002b00027c02 */ /* 0x002fe80008000f00 */
[----:B------:R1:W2:Y:S03]  /*9980*/  SYNCS.PHASECHK.TRANS64.TRYWAIT P0, [R2+URZ+0x30], R3 ;  /* 0x00003003020075a7 */ /* 0x0002a600080011ff */
[----:B--2---:R-:W-:Y:S05]  /*9990*/  @!P0 NANOSLEEP.SYNCS 0x989680 ;  /* 0x009896800000895d */ /* 0x004fea0003900000 */
[----:B------:R-:W2:Y:S02]  /*99a0*/  @!P0 SYNCS.PHASECHK.TRANS64 P0, [R2+URZ+0x30], R3 ;  /* 0x00003003020085a7 */ /* 0x000ea400080010ff */
[----:B--2---:R-:W-:Y:S05]  /*99b0*/  @!P0 BRA `(.L_x_111) ;  /* 0xfffffffc00ec8947 */ /* 0x004fea000383ffff */
[----:B------:R-:W-:Y:S05]  /*99c0*/  BRA `(.L_x_110) ;  /* 0xffffffcc00b07947 */ /* 0x000fea000383ffff */
.L_x_113:
[----:B-1----:R1:W3:Y:S02]  /*99d0*/  SYNCS.PHASECHK.TRANS64.TRYWAIT P1, [R54+URZ+0xa0], R0 ;  /* 0x0000a000360075a7 */ /* 0x0022e400080211ff */
[----:B---3--:R-:W-:Y:S05]  /*99e0*/  @!P1 NANOSLEEP.SYNCS 0x989680 ;  /* 0x009896800000995d */ /* 0x008fea0003900000 */
[----:B------:R-:W3:Y:S02]  /*99f0*/  @!P1 SYNCS.PHASECHK.TRANS64 P1, [R54+URZ+0xa0], R0 ;  /* 0x0000a000360095a7 */ /* 0x000ee400080210ff */
[----:B---3--:R-:W-:Y:S05]  /*9a00*/  @!P1 BRA `(.L_x_113) ;  /* 0xfffffffc00f09947 */ /* 0x008fea000383ffff */
[----:B------:R-:W-:Y:S05]  /*9a10*/  BRA `(.L_x_112) ;  /* 0xffffffcc00d07947 */ /* 0x000fea000383ffff */
.L_x_122:
[----:B--2---:R2:W3:Y:S02]  /*9a20*/  SYNCS.PHASECHK.TRANS64.TRYWAIT P0, [R2+URZ+0x30], R0 ;  /* 0x00003000020075a7 */ /* 0x0044e400080011ff */
[----:B---3--:R-:W-:Y:S05]  /*9a30*/  @!P0 NANOSLEEP.SYNCS 0x989680 ;  /* 0x009896800000895d */ /* 0x008fea0003900000 */
[----:B------:R-:W3:Y:S02]  /*9a40*/  @!P0 SYNCS.PHASECHK.TRANS64 P0, [R2+URZ+0x30], R0 ;  /* 0x00003000020085a7 */ /* 0x000ee400080010ff */
[----:B---3--:R-:W-:Y:S05]  /*9a50*/  @!P0 BRA `(.L_x_122) ;  /* 0xfffffffc00f08947 */ /* 0x008fea000383ffff */
[----:B------:R-:W-:Y:S05]  /*9a60*/  BRA `(.L_x_121) ;  /* 0xffffffd400e07947 */ /* 0x000fea000383ffff */
.L_x_130:
[----:B--2---:R2:W3:Y:S02]  /*9a70*/  SYNCS.PHASECHK.TRANS64.TRYWAIT P0, [R2+URZ+0x30], R4 ;  /* 0x00003004020075a7 */ /* 0x0044e400080011ff */
[----:B---3--:R-:W-:Y:S05]  /*9a80*/  @!P0 NANOSLEEP.SYNCS 0x989680 ;  /* 0x009896800000895d */ /* 0x008fea0003900000 */
[----:B------:R-:W3:Y:S02]  /*9a90*/  @!P0 SYNCS.PHASECHK.TRANS64 P0, [R2+URZ+0x30], R4 ;  /* 0x00003004020085a7 */ /* 0x000ee400080010ff */
[----:B---3--:R-:W-:Y:S05]  /*9aa0*/  @!P0 BRA `(.L_x_130) ;  /* 0xfffffffc00f08947 */ /* 0x008fea000383ffff */
[----:B------:R-:W-:Y:S05]  /*9ab0*/  BRA `(.L_x_129) ;  /* 0xffffffe000007947 */ /* 0x000fea000383ffff */
.L_x_138:
[----:B--2---:R2:W3:Y:S02]  /*9ac0*/  SYNCS.PHASECHK.TRANS64.TRYWAIT P0, [R3+URZ+0x30], R0 ;  /* 0x00003000030075a7 */ /* 0x0044e400080011ff */
[----:B---3--:R-:W-:Y:S05]  /*9ad0*/  @!P0 NANOSLEEP.SYNCS 0x989680 ;  /* 0x009896800000895d */ /* 0x008fea0003900000 */
[----:B------:R-:W3:Y:S02]  /*9ae0*/  @!P0 SYNCS.PHASECHK.TRANS64 P0, [R3+URZ+0x30], R0 ;  /* 0x00003000030085a7 */ /* 0x000ee400080010ff */
[----:B---3--:R-:W-:Y:S05]  /*9af0*/  @!P0 BRA `(.L_x_138) ;  /* 0xfffffffc00f08947 */ /* 0x008fea000383ffff */
[----:B------:R-:W-:Y:S05]  /*9b00*/  BRA `(.L_x_137) ;  /* 0xffffffe800207947 */ /* 0x000fea000383ffff */
        .weak           $__internal_0_$__cuda_sm10x_tcgen05_guardrail_trap_col_being_dealloced_not_returned_by_alloc
        .type           $__internal_0_$__cuda_sm10x_tcgen05_guardrail_trap_col_being_dealloced_not_returned_by_alloc,@function
        .size           $__internal_0_$__cuda_sm10x_tcgen05_guardrail_trap_col_being_dealloced_not_returned_by_alloc,($__internal_1_$__cuda_sm10x_tcgen05_guardrail_trap_phase_invalid_during_alloc - $__internal_0_$__cuda_sm10x_tcgen05_guardrail_trap_col_being_dealloced_not_returned_by_alloc)
$__internal_0_$__cuda_sm10x_tcgen05_guardrail_trap_col_being_dealloced_not_returned_by_alloc:
[----:B------:R-:W-:Y:S05]  /*9b10*/  BPT.TRAP 0x1 ;  /* 0x000000040000795c */ /* 0x000fea0000300000 */
[----:B------:R-:W-:-:S04]  /*9b20*/  HFMA2 R3, -RZ, RZ, 0, 0 ;  /* 0x00000000ff037431 */ /* 0x000fc800000001ff */
[----:B------:R-:W-:Y:S05]  /*9b30*/  RET.REL.NODEC R2 `(_ZN7cutlass13device_kernelINS_4gemm6kernel13GemmUniversalIN4cute5tupleIJiiiiEEENS1_10collective13CollectiveMmaINS1_35MainloopSm100TmaUmmaWarpSpecializedILi3ELi2ELi4ENS5_IJNS4_1CILi4EEENSA_ILi2EEENSA_ILi1EEEEEEEENS5_IJNSA_ILi128EEESG_NSA_ILi64EEEEEENS_6half_tENS5_IJSD_llEEESJ_NS5_IJlSD_lEEENS4_8TiledMMAINS4_8MMA_AtomIJNS4_26SM100_MMA_F16BF16_2x1SM_SSISJ_SJ_fLi128ELi128ELNS4_4UMMA5MajorE1ELSQ_0ELNSP_7ScaleInE0ELSR_0EEEEEENS4_6LayoutINS5_IJSD_SD_SD_EEENS5_IJNSA_ILi0EEESW_SW_EEEEENS5_IJNS4_10UnderscoreESZ_SZ_EEEEENS4_28SM100_TMA_2SM_LOAD_MULTICASTENS4_14ComposedLayoutINS4_7SwizzleILi3ELi4ELi3EEENS4_18smem_ptr_flag_bitsILi16EEENSU_INS5_IJSH_NSA_ILi8EEEEEENS5_IJSD_SH_EEEEEEEvNS4_8identityES12_NS13_IS15_S17_NSU_INS5_IJS18_SH_EEENS5_IJSH_SD_EEEEEEEvS1D_EENS_8epilogue10collective18CollectiveEpilogueINS1J_23Sm100TmaWarpSpecializedILi4ELi2ELi16ELb1ELb0EEEJNS5_IJSH_SG_SH_EEENS5_IJNSU_ISH_SD_EENSU_INS5_IJNSA_ILi16EEESC_EEES1A_EEEEESJ_SL_SJ_SL_NS1J_6fusion15FusionCallbacksIS1N_NS1U_17LinearCombinationISJ_fSJ_fLNS_15FloatRoundStyleE2EEES1O_S1T_JEEENS4_5SM1004TMEM4LOAD26SM100_TMEM_LOAD_32dp32b16xENS4_13SM90_TMA_LOADENS13_INS14_ILi1ELi4ELi3EEES17_NSU_INS5_IJS18_S1Q_EEENS5_IJS1Q_SD_EEEEEEENS4_39AutoVectorizingCopyWithAssumedAlignmentILi128EEENS4_14SM90_TMA_STOREES29_S2B_S2B_EEEvvEEEEvNT_6ParamsE) ;  /* 0xffffff6402307950 */ /* 0x000fea0003c3ffff */
        .weak           $__internal_1_$__cuda_sm10x_tcgen05_guardrail_trap_phase_invalid_during_alloc
        .type           $__internal_1_$__cuda_sm10x_tcgen05_guardrail_trap_phase_invalid_during_alloc,@function
        .size           $__internal_1_$__cuda_sm10x_tcgen05_guardrail_trap_phase_invalid_during_alloc,($__internal_2_$__cuda_sm10x_tcgen05_guardrail_trap_unallocated_columns_being_dealloced - $__internal_1_$__cuda_sm10x_tcgen05_guardrail_trap_phase_invalid_during_alloc)
$__internal_1_$__cuda_sm10x_tcgen05_guardrail_trap_phase_invalid_during_alloc:
[----:B------:R-:W-:Y:S05]  /*9b40*/  BPT.TRAP 0x1 ;  /* 0x000000040000795c */ /* 0x000fea0000300000 */
[----:B------:R-:W-:-:S04]  /*9b50*/  MOV R5, 0x0 ;  /* 0x0000000000057802 */ /* 0x000fc80000000f00 */
[----:B------:R-:W-:Y:S05]  /*9b60*/  RET.REL.NODEC R4 `(_ZN7cutlass13device_kernelINS_4gemm6kernel13GemmUniversalIN4cute5tupleIJiiiiEEENS1_10collective13CollectiveMmaINS1_35MainloopSm100TmaUmmaWarpSpecializedILi3ELi2ELi4ENS5_IJNS4_1CILi4EEENSA_ILi2EEENSA_ILi1EEEEEEEENS5_IJNSA_ILi128EEESG_NSA_ILi64EEEEEENS_6half_tENS5_IJSD_llEEESJ_NS5_IJlSD_lEEENS4_8TiledMMAINS4_8MMA_AtomIJNS4_26SM100_MMA_F16BF16_2x1SM_SSISJ_SJ_fLi128ELi128ELNS4_4UMMA5MajorE1ELSQ_0ELNSP_7ScaleInE0ELSR_0EEEEEENS4_6LayoutINS5_IJSD_SD_SD_EEENS5_IJNSA_ILi0EEESW_SW_EEEEENS5_IJNS4_10UnderscoreESZ_SZ_EEEEENS4_28SM100_TMA_2SM_LOAD_MULTICASTENS4_14ComposedLayoutINS4_7SwizzleILi3ELi4ELi3EEENS4_18smem_ptr_flag_bitsILi16EEENSU_INS5_IJSH_NSA_ILi8EEEEEENS5_IJSD_SH_EEEEEEEvNS4_8identityES12_NS13_IS15_S17_NSU_INS5_IJS18_SH_EEENS5_IJSH_SD_EEEEEEEvS1D_EENS_8epilogue10collective18CollectiveEpilogueINS1J_23Sm100TmaWarpSpecializedILi4ELi2ELi16ELb1ELb0EEEJNS5_IJSH_SG_SH_EEENS5_IJNSU_ISH_SD_EENSU_INS5_IJNSA_ILi16EEESC_EEES1A_EEEEESJ_SL_SJ_SL_NS1J_6fusion15FusionCallbacksIS1N_NS1U_17LinearCombinationISJ_fSJ_fLNS_15FloatRoundStyleE2EEES1O_S1T_JEEENS4_5SM1004TMEM4LOAD26SM100_TMEM_LOAD_32dp32b16xENS4_13SM90_TMA_LOADENS13_INS14_ILi1ELi4ELi3EEES17_NSU_INS5_IJS18_S1Q_EEENS5_IJS1Q_SD_EEEEEEENS4_39AutoVectorizingCopyWithAssumedAlignmentILi128EEENS4_14SM90_TMA_STOREES29_S2B_S2B_EEEvvEEEEvNT_6ParamsE) ;  /* 0xffffff6404247950 */ /* 0x000fea0003c3ffff */
        .weak           $__internal_2_$__cuda_sm10x_tcgen05_guardrail_trap_unallocated_columns_being_dealloced
        .type           $__internal_2_$__cuda_sm10x_tcgen05_guardrail_trap_unallocated_columns_being_dealloced,@function
        .size           $__internal_2_$__cuda_sm10x_tcgen05_guardrail_trap_unallocated_columns_being_dealloced,(.L_x_194 - $__internal_2_$__cuda_sm10x_tcgen05_guardrail_trap_unallocated_columns_being_dealloced)
$__internal_2_$__cuda_sm10x_tcgen05_guardrail_trap_unallocated_columns_being_dealloced:
[----:B------:R-:W-:Y:S05]  /*9b70*/  BPT.TRAP 0x1 ;  /* 0x000000040000795c */ /* 0x000fea0000300000 */
[----:B------:R-:W-:-:S04]  /*9b80*/  HFMA2 R3, -RZ, RZ, 0, 0 ;  /* 0x00000000ff037431 */ /* 0x000fc800000001ff */
[----:B------:R-:W-:Y:S05]  /*9b90*/  RET.REL.NODEC R2 `(_ZN7cutlass13device_kernelINS_4gemm6kernel13GemmUniversalIN4cute5tupleIJiiiiEEENS1_10collective13CollectiveMmaINS1_35MainloopSm100TmaUmmaWarpSpecializedILi3ELi2ELi4ENS5_IJNS4_1CILi4EEENSA_ILi2EEENSA_ILi1EEEEEEEENS5_IJNSA_ILi128EEESG_NSA_ILi64EEEEEENS_6half_tENS5_IJSD_llEEESJ_NS5_IJlSD_lEEENS4_8TiledMMAINS4_8MMA_AtomIJNS4_26SM100_MMA_F16BF16_2x1SM_SSISJ_SJ_fLi128ELi128ELNS4_4UMMA5MajorE1ELSQ_0ELNSP_7ScaleInE0ELSR_0EEEEEENS4_6LayoutINS5_IJSD_SD_SD_EEENS5_IJNSA_ILi0EEESW_SW_EEEEENS5_IJNS4_10UnderscoreESZ_SZ_EEEEENS4_28SM100_TMA_2SM_LOAD_MULTICASTENS4_14ComposedLayoutINS4_7SwizzleILi3ELi4ELi3EEENS4_18smem_ptr_flag_bitsILi16EEENSU_INS5_IJSH_NSA_ILi8EEEEEENS5_IJSD_SH_EEEEEEEvNS4_8identityES12_NS13_IS15_S17_NSU_INS5_IJS18_SH_EEENS5_IJSH_SD_EEEEEEEvS1D_EENS_8epilogue10collective18CollectiveEpilogueINS1J_23Sm100TmaWarpSpecializedILi4ELi2ELi16ELb1ELb0EEEJNS5_IJSH_SG_SH_EEENS5_IJNSU_ISH_SD_EENSU_INS5_IJNSA_ILi16EEESC_EEES1A_EEEEESJ_SL_SJ_SL_NS1J_6fusion15FusionCallbacksIS1N_NS1U_17LinearCombinationISJ_fSJ_fLNS_15FloatRoundStyleE2EEES1O_S1T_JEEENS4_5SM1004TMEM4LOAD26SM100_TMEM_LOAD_32dp32b16xENS4_13SM90_TMA_LOADENS13_INS14_ILi1ELi4ELi3EEES17_NSU_INS5_IJS18_S1Q_EEENS5_IJS1Q_SD_EEEEEEENS4_39AutoVectorizingCopyWithAssumedAlignmentILi128EEENS4_14SM90_TMA_STOREES29_S2B_S2B_EEEvvEEEEvNT_6ParamsE) ;  /* 0xffffff6402187950 */ /* 0x000fea0003c3ffff */
.L_x_193:
[----:B------:R-:W-:-:S00]  /*9ba0*/  BRA `(.L_x_193) ;  /* 0xfffffffc00fc7947 */ /* 0x000fc0000383ffff */
[----:B------:R-:W-:-:S00]  /*9bb0*/  NOP ;  /* 0x0000000000007918 */ /* 0x000fc00000000000 */
        /* <DEDUP_REMOVED lines=12> */
.L_x_194:


//--------------------- .nv.global.init           --------------------------
	.section	.nv.global.init,"aw",@progbits
.nv.global.init:
	.type		$str$27,@object
	.size		$str$27,($str$28 - $str$27)
$str$27:
        /*0000*/ 	.byte	0x28, 0x61, 0x64, 0x64, 0x72, 0x65, 0x73, 0x73, 0x20, 0x26, 0x20, 0x6d, 0x61, 0x73, 0x6b, 0x29
        /*0010*/ 	.byte	0x20, 0x3d, 0x3d, 0x20, 0x30, 0x00
	.type		$str$28,@object
	.size		$str$28,($str$26 - $str$28)
$str$28:
        /*0016*/ 	.byte	0x2f, 0x74, 0x6d, 0x70, 0x2f, 0x63, 0x75, 0x74, 0x6c, 0x61, 0x73, 0x73, 0x5f, 0x73, 0x77, 0x65
        /*0026*/ 	.byte	0x65, 0x70, 0x5f, 0x73, 0x72, 0x63, 0x2f, 0x69, 0x6e, 0x63, 0x6c, 0x75, 0x64, 0x65, 0x2f, 0x63
        /*0036*/ 	.byte	0x75, 0x74, 0x65, 0x2f, 0x70, 0x6f, 0x69, 0x6e, 0x74, 0x65, 0x72, 0x5f, 0x66, 0x6c, 0x61, 0x67
        /*0046*/ 	.byte	0x67, 0x65, 0x64, 0x2e, 0x68, 0x70, 0x70, 0x00
	.type		$str$26,@object
	.size		$str$26,($str$25 - $str$26)
$str$26:
        /*004e*/ 	.byte	0x2f, 0x74, 0x6d, 0x70, 0x2f, 0x63, 0x75, 0x74, 0x6c, 0x61, 0x73, 0x73, 0x5f, 0x73, 0x77, 0x65
        /*005e*/ 	.byte	0x65, 0x70, 0x5f, 0x73, 0x72, 0x63, 0x2f, 0x69, 0x6e, 0x63, 0x6c, 0x75, 0x64, 0x65, 0x2f, 0x63
        /*006e*/ 	.byte	0x75, 0x74, 0x65, 0x2f, 0x61, 0x74, 0x6f, 0x6d, 0x2f, 0x63, 0x6f, 0x70, 0x79, 0x5f, 0x74, 0x72
        /*007e*/ 	.byte	0x61, 0x69, 0x74, 0x73, 0x5f, 0x73, 0x6d, 0x31, 0x30, 0x30, 0x2e, 0x68, 0x70, 0x70, 0x00
	.type		$str$25,@object
	.size		$str$25,(__unnamed_1 - $str$25)
$str$25:
        /*008d*/ 	.byte	0x28, 0x28, 0x75, 0x69, 0x6e, 0x74, 0x33, 0x32, 0x5f, 0x74, 0x28, 0x74, 0x68, 0x72, 0x65, 0x61
        /*009d*/ 	.byte	0x64, 0x49, 0x64, 0x78, 0x2e, 0x78, 0x29, 0x20, 0x2f, 0x20, 0x33, 0x32, 0x29, 0x20, 0x25, 0x20
        /*00ad*/ 	.byte	0x34, 0x29, 0x20, 0x3d, 0x3d, 0x20, 0x28, 0x28, 0x28, 0x74, 0x6d, 0x65, 0x6d, 0x5f, 0x61, 0x64
        /*00bd*/ 	.byte	0x64, 0x72, 0x20, 0x3e, 0x3e, 0x20, 0x31, 0x36, 0x29, 0x20, 0x2f, 0x20, 0x33, 0x32, 0x29, 0x20
        /*00cd*/ 	.byte	0x25, 0x20, 0x34, 0x29, 0x00
	.type		__unnamed_1,@object
	.size		__unnamed_1,(__unnamed_2 - __unnamed_1)
__unnamed_1:
        /*00d2*/ 	.byte	0x61, 0x75, 0x74, 0x6f, 0x20, 0x63, 0x75, 0x74, 0x65, 0x3a, 0x3a, 0x61, 0x73, 0x5f, 0x70, 0x6f
        /* <DEDUP_REMOVED lines=24> */
        /*0262*/ 	.byte	0x34, 0x38, 0x3e, 0x3e, 0x3e, 0x3e, 0x5d, 0x00
	.type		__unnamed_2,@object
	.size		__unnamed_2,(.L_2 - __unnamed_2)
__unnamed_2:
        /* <DEDUP_REMOVED lines=40> */
        /*04ea*/ 	.byte	0x3a, 0x3a, 0x43, 0x3c, 0x30, 0x3e, 0x3e, 0x3e, 0x3e, 0x5d, 0x00
.L_2:


//--------------------- .nv.shared._ZN7cutlass13device_kernelINS_4gemm6kernel13GemmUniversalIN4cute5tupleIJiiiiEEENS1_10collective13CollectiveMmaINS1_35MainloopSm100TmaUmmaWarpSpecializedILi3ELi2ELi4ENS5_IJNS4_1CILi4EEENSA_ILi2EEENSA_ILi1EEEEEEEENS5_IJNSA_ILi128EEESG_NSA_ILi64EEEEEENS_6half_tENS5_IJSD_llEEESJ_NS5_IJlSD_lEEENS4_8TiledMMAINS4_8MMA_AtomIJNS4_26SM100_MMA_F16BF16_2x1SM_SSISJ_SJ_fLi128ELi128ELNS4_4UMMA5MajorE1ELSQ_0ELNSP_7ScaleInE0ELSR_0EEEEEENS4_6LayoutINS5_IJSD_SD_SD_EEENS5_IJNSA_ILi0EEESW_SW_EEEEENS5_IJNS4_10UnderscoreESZ_SZ_EEEEENS4_28SM100_TMA_2SM_LOAD_MULTICASTENS4_14ComposedLayoutINS4_7SwizzleILi3ELi4ELi3EEENS4_18smem_ptr_flag_bitsILi16EEENSU_INS5_IJSH_NSA_ILi8EEEEEENS5_IJSD_SH_EEEEEEEvNS4_8identityES12_NS13_IS15_S17_NSU_INS5_IJS18_SH_EEENS5_IJSH_SD_EEEEEEEvS1D_EENS_8epilogue10collective18CollectiveEpilogueINS1J_23Sm100TmaWarpSpecializedILi4ELi2ELi16ELb1ELb0EEEJNS5_IJSH_SG_SH_EEENS5_IJNSU_ISH_SD_EENSU_INS5_IJNSA_ILi16EEESC_EEES1A_EEEEESJ_SL_SJ_SL_NS1J_6fusion15FusionCallbacksIS1N_NS1U_17LinearCombinationISJ_fSJ_fLNS_15FloatRoundStyleE2EEES1O_S1T_JEEENS4_5SM1004TMEM4LOAD26SM100_TMEM_LOAD_32dp32b16xENS4_13SM90_TMA_LOADENS13_INS14_ILi1ELi4ELi3EEES17_NSU_INS5_IJS18_S1Q_EEENS5_IJS1Q_SD_EEEEEEENS4_39AutoVectorizingCopyWithAssumedAlignmentILi128EEENS4_14SM90_TMA_STOREES29_S2B_S2B_EEEvvEEEEvNT_6ParamsE --------------------------
	.section	.nv.shared._ZN7cutlass13device_kernelINS_4gemm6kernel13GemmUniversalIN4cute5tupleIJiiiiEEENS1_10collective13CollectiveMmaINS1_35MainloopSm100TmaUmmaWarpSpecializedILi3ELi2ELi4ENS5_IJNS4_1CILi4EEENSA_ILi2EEENSA_ILi1EEEEEEEENS5_IJNSA_ILi128EEESG_NSA_ILi64EEEEEENS_6half_tENS5_IJSD_llEEESJ_NS5_IJlSD_lEEENS4_8TiledMMAINS4_8MMA_AtomIJNS4_26SM100_MMA_F16BF16_2x1SM_SSISJ_SJ_fLi128ELi128ELNS4_4UMMA5MajorE1ELSQ_0ELNSP_7ScaleInE0ELSR_0EEEEEENS4_6LayoutINS5_IJSD_SD_SD_EEENS5_IJNSA_ILi0EEESW_SW_EEEEENS5_IJNS4_10UnderscoreESZ_SZ_EEEEENS4_28SM100_TMA_2SM_LOAD_MULTICASTENS4_14ComposedLayoutINS4_7SwizzleILi3ELi4ELi3EEENS4_18smem_ptr_flag_bitsILi16EEENSU_INS5_IJSH_NSA_ILi8EEEEEENS5_IJSD_SH_EEEEEEEvNS4_8identityES12_NS13_IS15_S17_NSU_INS5_IJS18_SH_EEENS5_IJSH_SD_EEEEEEEvS1D_EENS_8epilogue10collective18CollectiveEpilogueINS1J_23Sm100TmaWarpSpecializedILi4ELi2ELi16ELb1ELb0EEEJNS5_IJSH_SG_SH_EEENS5_IJNSU_ISH_SD_EENSU_INS5_IJNSA_ILi16EEESC_EEES1A_EEEEESJ_SL_SJ_SL_NS1J_6fusion15FusionCallbacksIS1N_NS1U_17LinearCombinationISJ_fSJ_fLNS_15FloatRoundStyleE2EEES1O_S1T_JEEENS4_5SM1004TMEM4LOAD26SM100_TMEM_LOAD_32dp32b16xENS4_13SM90_TMA_LOADENS13_INS14_ILi1ELi4ELi3EEES17_NSU_INS5_IJS18_S1Q_EEENS5_IJS1Q_SD_EEEEEEENS4_39AutoVectorizingCopyWithAssumedAlignmentILi128EEENS4_14SM90_TMA_STOREES29_S2B_S2B_EEEvvEEEEvNT_6ParamsE,"aw",@nobits
	.sectionflags	@""
	.align	16
	.zero		1024


//--------------------- .nv.shared.reserved.0     --------------------------
	.section	.nv.shared.reserved.0,"aw",@nobits
	.weak		__nv_reservedSMEM_offset_0_alias
	.size		__nv_reservedSMEM_offset_0_alias, 0, 64
	.other		__nv_reservedSMEM_offset_0_alias,@"STO_CUDA_RESERVED_SHARED STV_DEFAULT"
__nv_reservedSMEM_offset_0_alias:
	.zero		0
.nv.shared.reserved.0:
	.zero		64
	.weak		__nv_reservedSMEM_tcgen05_partition
	.type		__nv_reservedSMEM_tcgen05_partition,@object
	.size		__nv_reservedSMEM_tcgen05_partition,(.L_0 - __nv_reservedSMEM_tcgen05_partition)
__nv_reservedSMEM_tcgen05_partition:
	.zero		32
.L_0:


//--------------------- .nv.global                --------------------------
	.section	.nv.global,"aw",@nobits
.nv.global:
	.type		_ZN40_INTERNAL_1bd73cd3_4_k_cu_4cc7f278_350024cute1_E,@object
	.size		_ZN40_INTERNAL_1bd73cd3_4_k_cu_4cc7f278_350024cute1_E,(_ZN40_INTERNAL_1bd73cd3_4_k_cu_4cc7f278_350024cuda3std3__45__cpo6cbeginE - _ZN40_INTERNAL_1bd73cd3_4_k_cu_4cc7f278_350024cute1_E)
_ZN40_INTERNAL_1bd73cd3_4_k_cu_4cc7f278_350024cute1_E:
	.zero		1
	.type		_ZN40_INTERNAL_1bd73cd3_4_k_cu_4cc7f278_350024cuda3std3__45__cpo6cbeginE,@object
	.size		_ZN40_INTERNAL_1bd73cd3_4_k_cu_4cc7f278_350024cuda3std3__45__cpo6cbeginE,(_ZN40_INTERNAL_1bd73cd3_4_k_cu_4cc7f278_350024cuda3std3__48in_placeE - _ZN40_INTERNAL_1bd73cd3_4_k_cu_4cc7f278_350024cuda3std3__45__cpo6cbeginE)
_ZN40_INTERNAL_1bd73cd3_4_k_cu_4cc7f278_350024cuda3std3__45__cpo6cbeginE:
	.zero		1
	.type		_ZN40_INTERNAL_1bd73cd3_4_k_cu_4cc7f278_350024cuda3std3__48in_placeE,@object
	.size		_ZN40_INTERNAL_1bd73cd3_4_k_cu_4cc7f278_350024cuda3std3__48in_placeE,(_ZN40_INTERNAL_1bd73cd3_4_k_cu_4cc7f278_350024cuda3std6ranges3__45__cpo9iter_moveE - _ZN40_INTERNAL_1bd73cd3_4_k_cu_4cc7f278_350024cuda3std3__48in_placeE)
_ZN40_INTERNAL_1bd73cd3_4_k_cu_4cc7f278_350024cuda3std3__48in_placeE:
	.zero		1
	.type		_ZN40_INTERNAL_1bd73cd3_4_k_cu_4cc7f278_350024cuda3std6ranges3__45__cpo9iter_moveE,@object
	.size		_ZN40_INTERNAL_1bd73cd3_4_k_cu_4cc7f278_350024cuda3std6ranges3__45__cpo9iter_moveE,(_ZN40_INTERNAL_1bd73cd3_4_k_cu_4cc7f278_350024cuda3std3__45__cpo5beginE - _ZN40_INTERNAL_1bd73cd3_4_k_cu_4cc7f278_350024cuda3std6ranges3__45__cpo9iter_moveE)
_ZN40_INTERNAL_1bd73cd3_4_k_cu_4cc7f278_350024cuda3std6ranges3__45__cpo9iter_moveE:
	.zero		1
	.type		_ZN40_INTERNAL_1bd73cd3_4_k_cu_4cc7f278_350024cuda3std3__45__cpo5beginE,@object
	.size		_ZN40_INTERNAL_1bd73cd3_4_k_cu_4cc7f278_350024cuda3std3__45__cpo5beginE,(_ZN40_INTERNAL_1bd73cd3_4_k_cu_4cc7f278_350024cuda3std3__442_GLOBAL__N__1bd73cd3_4_k_cu_4cc7f278_350026ignoreE - _ZN40_INTERNAL_1bd73cd3_4_k_cu_4cc7f278_350024cuda3std3__45__cpo5beginE)
_ZN40_INTERNAL_1bd73cd3_4_k_cu_4cc7f278_350024cuda3std3__45__cpo5beginE:
	.zero		1
	.type		_ZN40_INTERNAL_1bd73cd3_4_k_cu_4cc7f278_350024cuda3std3__442_GLOBAL__N__1bd73cd3_4_k_cu_4cc7f278_350026ignoreE,@object
	.size		_ZN40_INTERNAL_1bd73cd3_4_k_cu_4cc7f278_350024cuda3std3__442_GLOBAL__N__1bd73cd3_4_k_cu_4cc7f278_350026ignoreE,(_ZN40_INTERNAL_1bd73cd3_4_k_cu_4cc7f278_350024cute7productE - _ZN40_INTERNAL_1bd73cd3_4_k_cu_4cc7f278_350024cuda3std3__442_GLOBAL__N__1bd73cd3_4_k_cu_4cc7f278_350026ignoreE)
_ZN40_INTERNAL_1bd73cd3_4_k_cu_4cc7f278_350024cuda3std3__442_GLOBAL__N__1bd73cd3_4_k_cu_4cc7f278_350026ignoreE:
	.zero		1
	.type		_ZN40_INTERNAL_1bd73cd3_4_k_cu_4cc7f278_350024cute7productE,@object
	.size		_ZN40_INTERNAL_1bd73cd3_4_k_cu_4cc7f278_350024cute7productE,(_ZN40_INTERNAL_1bd73cd3_4_k_cu_4cc7f278_350024cuda3std3__45__cpo3endE - _ZN40_INTERNAL_1bd73cd3_4_k_cu_4cc7f278_350024cute7productE)
_ZN40_INTERNAL_1bd73cd3_4_k_cu_4cc7f278_350024cute7productE:
	.zero		1
	.type		_ZN40_INTERNAL_1bd73cd3_4_k_cu_4cc7f278_350024cuda3std3__45__cpo3endE,@object
	.size		_ZN40_INTERNAL_1bd73cd3_4_k_cu_4cc7f278_350024cuda3std3__45__cpo3endE,(_ZN40_INTERNAL_1bd73cd3_4_k_cu_4cc7f278_350024cuda3std3__419piecewise_constructE - _ZN40_INTERNAL_1bd73cd3_4_k_cu_4cc7f278_350024cuda3std3__45__cpo3endE)
_ZN40_INTERNAL_1bd73cd3_4_k_cu_4cc7f278_350024cuda3std3__45__cpo3endE:
	.zero		1
	.type		_ZN40_INTERNAL_1bd73cd3_4_k_cu_4cc7f278_350024cuda3std3__419piecewise_constructE,@object
	.size		_ZN40_INTERNAL_1bd73cd3_4_k_cu_4cc7f278_350024cuda3std3__419piecewise_constructE,(_ZN40_INTERNAL_1bd73cd3_4_k_cu_4cc7f278_350024cuda3std3__45__cpo4cendE - _ZN40_INTERNAL_1bd73cd3_4_k_cu_4cc7f278_350024cuda3std3__419piecewise_constructE)
_ZN40_INTERNAL_1bd73cd3_4_k_cu_4cc7f278_350024cuda3std3__419piecewise_constructE:
	.zero		1
	.type		_ZN40_INTERNAL_1bd73cd3_4_k_cu_4cc7f278_350024cuda3std3__45__cpo4cendE,@object
	.size		_ZN40_INTERNAL_1bd73cd3_4_k_cu_4cc7f278_350024cuda3std3__45__cpo4cendE,(_ZN40_INTERNAL_1bd73cd3_4_k_cu_4cc7f278_350024cuda3std6ranges3__45__cpo4swapE - _ZN40_INTERNAL_1bd73cd3_4_k_cu_4cc7f278_350024cuda3std3__45__cpo4cendE)
_ZN40_INTERNAL_1bd73cd3_4_k_cu_4cc7f278_350024cuda3std3__45__cpo4cendE:
	.zero		1
	.type		_ZN40_INTERNAL_1bd73cd3_4_k_cu_4cc7f278_350024cuda3std6ranges3__45__cpo4swapE,@object
	.size		_ZN40_INTERNAL_1bd73cd3_4_k_cu_4cc7f278_350024cuda3std6ranges3__45__cpo4swapE,(.L_10 - _ZN40_INTERNAL_1bd73cd3_4_k_cu_4cc7f278_350024cuda3std6ranges3__45__cpo4swapE)
_ZN40_INTERNAL_1bd73cd3_4_k_cu_4cc7f278_350024cuda3std6ranges3__45__cpo4swapE:
	.zero		1
.L_10:


//--------------------- .nv.constant0._ZN7cutlass13device_kernelINS_4gemm6kernel13GemmUniversalIN4cute5tupleIJiiiiEEENS1_10collective13CollectiveMmaINS1_35MainloopSm100TmaUmmaWarpSpecializedILi3ELi2ELi4ENS5_IJNS4_1CILi4EEENSA_ILi2EEENSA_ILi1EEEEEEEENS5_IJNSA_ILi128EEESG_NSA_ILi64EEEEEENS_6half_tENS5_IJSD_llEEESJ_NS5_IJlSD_lEEENS4_8TiledMMAINS4_8MMA_AtomIJNS4_26SM100_MMA_F16BF16_2x1SM_SSISJ_SJ_fLi128ELi128ELNS4_4UMMA5MajorE1ELSQ_0ELNSP_7ScaleInE0ELSR_0EEEEEENS4_6LayoutINS5_IJSD_SD_SD_EEENS5_IJNSA_ILi0EEESW_SW_EEEEENS5_IJNS4_10UnderscoreESZ_SZ_EEEEENS4_28SM100_TMA_2SM_LOAD_MULTICASTENS4_14ComposedLayoutINS4_7SwizzleILi3ELi4ELi3EEENS4_18smem_ptr_flag_bitsILi16EEENSU_INS5_IJSH_NSA_ILi8EEEEEENS5_IJSD_SH_EEEEEEEvNS4_8identityES12_NS13_IS15_S17_NSU_INS5_IJS18_SH_EEENS5_IJSH_SD_EEEEEEEvS1D_EENS_8epilogue10collective18CollectiveEpilogueINS1J_23Sm100TmaWarpSpecializedILi4ELi2ELi16ELb1ELb0EEEJNS5_IJSH_SG_SH_EEENS5_IJNSU_ISH_SD_EENSU_INS5_IJNSA_ILi16EEESC_EEES1A_EEEEESJ_SL_SJ_SL_NS1J_6fusion15FusionCallbacksIS1N_NS1U_17LinearCombinationISJ_fSJ_fLNS_15FloatRoundStyleE2EEES1O_S1T_JEEENS4_5SM1004TMEM4LOAD26SM100_TMEM_LOAD_32dp32b16xENS4_13SM90_TMA_LOADENS13_INS14_ILi1ELi4ELi3EEES17_NSU_INS5_IJS18_S1Q_EEENS5_IJS1Q_SD_EEEEEEENS4_39AutoVectorizingCopyWithAssumedAlignmentILi128EEENS4_14SM90_TMA_STOREES29_S2B_S2B_EEEvvEEEEvNT_6ParamsE --------------------------
	.section	.nv.constant0._ZN7cutlass13device_kernelINS_4gemm6kernel13GemmUniversalIN4cute5tupleIJiiiiEEENS1_10collective13CollectiveMmaINS1_35MainloopSm100TmaUmmaWarpSpecializedILi3ELi2ELi4ENS5_IJNS4_1CILi4EEENSA_ILi2EEENSA_ILi1EEEEEEEENS5_IJNSA_ILi128EEESG_NSA_ILi64EEEEEENS_6half_tENS5_IJSD_llEEESJ_NS5_IJlSD_lEEENS4_8TiledMMAINS4_8MMA_AtomIJNS4_26SM100_MMA_F16BF16_2x1SM_SSISJ_SJ_fLi128ELi128ELNS4_4UMMA5MajorE1ELSQ_0ELNSP_7ScaleInE0ELSR_0EEEEEENS4_6LayoutINS5_IJSD_SD_SD_EEENS5_IJNSA_ILi0EEESW_SW_EEEEENS5_IJNS4_10UnderscoreESZ_SZ_EEEEENS4_28SM100_TMA_2SM_LOAD_MULTICASTENS4_14ComposedLayoutINS4_7SwizzleILi3ELi4ELi3EEENS4_18smem_ptr_flag_bitsILi16EEENSU_INS5_IJSH_NSA_ILi8EEEEEENS5_IJSD_SH_EEEEEEEvNS4_8identityES12_NS13_IS15_S17_NSU_INS5_IJS18_SH_EEENS5_IJSH_SD_EEEEEEEvS1D_EENS_8epilogue10collective18CollectiveEpilogueINS1J_23Sm100TmaWarpSpecializedILi4ELi2ELi16ELb1ELb0EEEJNS5_IJSH_SG_SH_EEENS5_IJNSU_ISH_SD_EENSU_INS5_IJNSA_ILi16EEESC_EEES1A_EEEEESJ_SL_SJ_SL_NS1J_6fusion15FusionCallbacksIS1N_NS1U_17LinearCombinationISJ_fSJ_fLNS_15FloatRoundStyleE2EEES1O_S1T_JEEENS4_5SM1004TMEM4LOAD26SM100_TMEM_LOAD_32dp32b16xENS4_13SM90_TMA_LOADENS13_INS14_ILi1ELi4ELi3EEES17_NSU_INS5_IJS18_S1Q_EEENS5_IJS1Q_SD_EEEEEEENS4_39AutoVectorizingCopyWithAssumedAlignmentILi128EEENS4_14SM90_TMA_STOREES29_S2B_S2B_EEEvvEEEEvNT_6ParamsE,"a",@progbits
	.sectionflags	@""
	.align	4
.nv.constant0._ZN7cutlass13device_kernelINS_4gemm6kernel13GemmUniversalIN4cute5tupleIJiiiiEEENS1_10collective13CollectiveMmaINS1_35MainloopSm100TmaUmmaWarpSpecializedILi3ELi2ELi4ENS5_IJNS4_1CILi4EEENSA_ILi2EEENSA_ILi1EEEEEEEENS5_IJNSA_ILi128EEESG_NSA_ILi64EEEEEENS_6half_tENS5_IJSD_llEEESJ_NS5_IJlSD_lEEENS4_8TiledMMAINS4_8MMA_AtomIJNS4_26SM100_MMA_F16BF16_2x1SM_SSISJ_SJ_fLi128ELi128ELNS4_4UMMA5MajorE1ELSQ_0ELNSP_7ScaleInE0ELSR_0EEEEEENS4_6LayoutINS5_IJSD_SD_SD_EEENS5_IJNSA_ILi0EEESW_SW_EEEEENS5_IJNS4_10UnderscoreESZ_SZ_EEEEENS4_28SM100_TMA_2SM_LOAD_MULTICASTENS4_14ComposedLayoutINS4_7SwizzleILi3ELi4ELi3EEENS4_18smem_ptr_flag_bitsILi16EEENSU_INS5_IJSH_NSA_ILi8EEEEEENS5_IJSD_SH_EEEEEEEvNS4_8identityES12_NS13_IS15_S17_NSU_INS5_IJS18_SH_EEENS5_IJSH_SD_EEEEEEEvS1D_EENS_8epilogue10collective18CollectiveEpilogueINS1J_23Sm100TmaWarpSpecializedILi4ELi2ELi16ELb1ELb0EEEJNS5_IJSH_SG_SH_EEENS5_IJNSU_ISH_SD_EENSU_INS5_IJNSA_ILi16EEESC_EEES1A_EEEEESJ_SL_SJ_SL_NS1J_6fusion15FusionCallbacksIS1N_NS1U_17LinearCombinationISJ_fSJ_fLNS_15FloatRoundStyleE2EEES1O_S1T_JEEENS4_5SM1004TMEM4LOAD26SM100_TMEM_LOAD_32dp32b16xENS4_13SM90_TMA_LOADENS13_INS14_ILi1ELi4ELi3EEES17_NSU_INS5_IJS18_S1Q_EEENS5_IJS1Q_SD_EEEEEEENS4_39AutoVectorizingCopyWithAssumedAlignmentILi128EEENS4_14SM90_TMA_STOREES29_S2B_S2B_EEEvvEEEEvNT_6ParamsE:
	.zero		2944


//--------------------- SYMBOLS --------------------------

	.type		.nv.reservedSmem.offset0,@object
	.size		.nv.reservedSmem.offset0,0x4
	.type		.nv.reservedSmem.cap,@object
	.size		.nv.reservedSmem.cap,0x4
	.type		__assertfail,@function
